//
// Generated by NVIDIA NVVM Compiler
//
// Compiler Build ID: CL-36424714
// Cuda compilation tools, release 13.0, V13.0.88
// Based on NVVM 20.0.0
//

.version 9.0
.target sm_100
.address_size 64

	// .globl	_Z15rowReduceKernelPdii
.extern .func  (.param .b32 func_retval0) vprintf
(
	.param .b64 vprintf_param_0,
	.param .b64 vprintf_param_1
)
;
.global .align 1 .b8 $str[11] = {105, 61, 37, 100, 32, 106, 61, 37, 100, 10};

.visible .entry _Z15rowReduceKernelPdii(
	.param .u64 .ptr .align 1 _Z15rowReduceKernelPdii_param_0,
	.param .u32 _Z15rowReduceKernelPdii_param_1,
	.param .u32 _Z15rowReduceKernelPdii_param_2
)
{
	.local .align 8 .b8 	__local_depot0[8];
	.reg .b64 	%SP;
	.reg .b64 	%SPL;
	.reg .pred 	%p<24>;
	.reg .b32 	%r<68>;
	.reg .b64 	%rd<70>;
	.reg .b64 	%fd<123>;

	mov.u64 	%SPL, __local_depot0;
	cvta.local.u64 	%SP, %SPL;
	ld.param.u64 	%rd9, [_Z15rowReduceKernelPdii_param_0];
	ld.param.u32 	%r33, [_Z15rowReduceKernelPdii_param_1];
	ld.param.u32 	%r34, [_Z15rowReduceKernelPdii_param_2];
	cvta.to.global.u64 	%rd1, %rd9;
	mov.u32 	%r1, %ctaid.x;
	mov.u32 	%r2, %tid.x;
	setp.ge.s32 	%p1, %r1, %r33;
	setp.ge.s32 	%p2, %r2, %r34;
	or.pred  	%p3, %p1, %p2;
	@%p3 bra 	$L__BB0_29;
	mul.lo.s32 	%r3, %r34, %r1;
	add.s32 	%r35, %r3, %r1;
	mul.wide.u32 	%rd10, %r35, 8;
	add.s64 	%rd11, %rd1, %rd10;
	ld.global.f64 	%fd3, [%rd11];
	abs.f64 	%fd4, %fd3;
	setp.leu.f64 	%p4, %fd4, 0d3E112E0BE826D695;
	setp.eq.f64 	%p5, %fd3, 0d0000000000000000;
	or.pred  	%p6, %p4, %p5;
	@%p6 bra 	$L__BB0_14;
	add.s32 	%r37, %r34, -1;
	and.b32  	%r4, %r34, 15;
	setp.lt.u32 	%p7, %r37, 15;
	mov.b32 	%r59, 0;
	@%p7 bra 	$L__BB0_5;
	and.b32  	%r59, %r34, -16;
	mov.b32 	%r57, 0;
$L__BB0_4:
	.pragma "nounroll";
	add.s32 	%r39, %r57, %r3;
	mul.wide.u32 	%rd12, %r39, 8;
	add.s64 	%rd13, %rd1, %rd12;
	ld.global.f64 	%fd5, [%rd13];
	div.rn.f64 	%fd6, %fd5, %fd3;
	st.global.f64 	[%rd13], %fd6;
	ld.global.f64 	%fd7, [%rd13+8];
	div.rn.f64 	%fd8, %fd7, %fd3;
	st.global.f64 	[%rd13+8], %fd8;
	ld.global.f64 	%fd9, [%rd13+16];
	div.rn.f64 	%fd10, %fd9, %fd3;
	st.global.f64 	[%rd13+16], %fd10;
	ld.global.f64 	%fd11, [%rd13+24];
	div.rn.f64 	%fd12, %fd11, %fd3;
	st.global.f64 	[%rd13+24], %fd12;
	ld.global.f64 	%fd13, [%rd13+32];
	div.rn.f64 	%fd14, %fd13, %fd3;
	st.global.f64 	[%rd13+32], %fd14;
	ld.global.f64 	%fd15, [%rd13+40];
	div.rn.f64 	%fd16, %fd15, %fd3;
	st.global.f64 	[%rd13+40], %fd16;
	ld.global.f64 	%fd17, [%rd13+48];
	div.rn.f64 	%fd18, %fd17, %fd3;
	st.global.f64 	[%rd13+48], %fd18;
	ld.global.f64 	%fd19, [%rd13+56];
	div.rn.f64 	%fd20, %fd19, %fd3;
	st.global.f64 	[%rd13+56], %fd20;
	ld.global.f64 	%fd21, [%rd13+64];
	div.rn.f64 	%fd22, %fd21, %fd3;
	st.global.f64 	[%rd13+64], %fd22;
	ld.global.f64 	%fd23, [%rd13+72];
	div.rn.f64 	%fd24, %fd23, %fd3;
	st.global.f64 	[%rd13+72], %fd24;
	ld.global.f64 	%fd25, [%rd13+80];
	div.rn.f64 	%fd26, %fd25, %fd3;
	st.global.f64 	[%rd13+80], %fd26;
	ld.global.f64 	%fd27, [%rd13+88];
	div.rn.f64 	%fd28, %fd27, %fd3;
	st.global.f64 	[%rd13+88], %fd28;
	ld.global.f64 	%fd29, [%rd13+96];
	div.rn.f64 	%fd30, %fd29, %fd3;
	st.global.f64 	[%rd13+96], %fd30;
	ld.global.f64 	%fd31, [%rd13+104];
	div.rn.f64 	%fd32, %fd31, %fd3;
	st.global.f64 	[%rd13+104], %fd32;
	ld.global.f64 	%fd33, [%rd13+112];
	div.rn.f64 	%fd34, %fd33, %fd3;
	st.global.f64 	[%rd13+112], %fd34;
	ld.global.f64 	%fd35, [%rd13+120];
	div.rn.f64 	%fd36, %fd35, %fd3;
	st.global.f64 	[%rd13+120], %fd36;
	add.s32 	%r57, %r57, 16;
	setp.ne.s32 	%p8, %r57, %r59;
	@%p8 bra 	$L__BB0_4;
$L__BB0_5:
	setp.eq.s32 	%p9, %r4, 0;
	@%p9 bra 	$L__BB0_14;
	and.b32  	%r9, %r34, 7;
	setp.lt.u32 	%p10, %r4, 8;
	@%p10 bra 	$L__BB0_8;
	add.s32 	%r40, %r59, %r3;
	mul.wide.u32 	%rd14, %r40, 8;
	add.s64 	%rd15, %rd1, %rd14;
	ld.global.f64 	%fd37, [%rd15];
	div.rn.f64 	%fd38, %fd37, %fd3;
	st.global.f64 	[%rd15], %fd38;
	cvt.u64.u32 	%rd16, %r3;
	cvt.u64.u32 	%rd17, %r59;
	add.s64 	%rd18, %rd17, %rd16;
	shl.b64 	%rd19, %rd18, 3;
	add.s64 	%rd20, %rd1, %rd19;
	ld.global.f64 	%fd39, [%rd20+8];
	div.rn.f64 	%fd40, %fd39, %fd3;
	st.global.f64 	[%rd20+8], %fd40;
	ld.global.f64 	%fd41, [%rd20+16];
	div.rn.f64 	%fd42, %fd41, %fd3;
	st.global.f64 	[%rd20+16], %fd42;
	ld.global.f64 	%fd43, [%rd20+24];
	div.rn.f64 	%fd44, %fd43, %fd3;
	st.global.f64 	[%rd20+24], %fd44;
	ld.global.f64 	%fd45, [%rd20+32];
	div.rn.f64 	%fd46, %fd45, %fd3;
	st.global.f64 	[%rd20+32], %fd46;
	ld.global.f64 	%fd47, [%rd20+40];
	div.rn.f64 	%fd48, %fd47, %fd3;
	st.global.f64 	[%rd20+40], %fd48;
	ld.global.f64 	%fd49, [%rd20+48];
	div.rn.f64 	%fd50, %fd49, %fd3;
	st.global.f64 	[%rd20+48], %fd50;
	ld.global.f64 	%fd51, [%rd20+56];
	div.rn.f64 	%fd52, %fd51, %fd3;
	st.global.f64 	[%rd20+56], %fd52;
	add.s32 	%r59, %r59, 8;
$L__BB0_8:
	setp.eq.s32 	%p11, %r9, 0;
	@%p11 bra 	$L__BB0_14;
	and.b32  	%r12, %r34, 3;
	setp.lt.u32 	%p12, %r9, 4;
	@%p12 bra 	$L__BB0_11;
	add.s32 	%r41, %r59, %r3;
	mul.wide.u32 	%rd21, %r41, 8;
	add.s64 	%rd22, %rd1, %rd21;
	ld.global.f64 	%fd53, [%rd22];
	div.rn.f64 	%fd54, %fd53, %fd3;
	st.global.f64 	[%rd22], %fd54;
	cvt.u64.u32 	%rd23, %r3;
	cvt.u64.u32 	%rd24, %r59;
	add.s64 	%rd25, %rd24, %rd23;
	shl.b64 	%rd26, %rd25, 3;
	add.s64 	%rd27, %rd1, %rd26;
	ld.global.f64 	%fd55, [%rd27+8];
	div.rn.f64 	%fd56, %fd55, %fd3;
	st.global.f64 	[%rd27+8], %fd56;
	ld.global.f64 	%fd57, [%rd27+16];
	div.rn.f64 	%fd58, %fd57, %fd3;
	st.global.f64 	[%rd27+16], %fd58;
	ld.global.f64 	%fd59, [%rd27+24];
	div.rn.f64 	%fd60, %fd59, %fd3;
	st.global.f64 	[%rd27+24], %fd60;
	add.s32 	%r59, %r59, 4;
$L__BB0_11:
	setp.eq.s32 	%p13, %r12, 0;
	@%p13 bra 	$L__BB0_14;
	mov.b32 	%r62, 0;
$L__BB0_13:
	.pragma "nounroll";
	add.s32 	%r43, %r59, %r3;
	mul.wide.u32 	%rd28, %r43, 8;
	add.s64 	%rd29, %rd1, %rd28;
	ld.global.f64 	%fd61, [%rd29];
	div.rn.f64 	%fd62, %fd61, %fd3;
	st.global.f64 	[%rd29], %fd62;
	add.s32 	%r59, %r59, 1;
	add.s32 	%r62, %r62, 1;
	setp.ne.s32 	%p14, %r62, %r12;
	@%p14 bra 	$L__BB0_13;
$L__BB0_14:
	and.b32  	%r19, %r34, 7;
	and.b32  	%r20, %r34, 2147483640;
	and.b32  	%r21, %r34, 1;
	neg.s32 	%r22, %r20;
	cvt.u64.u32 	%rd2, %r3;
	mov.b32 	%r63, 0;
$L__BB0_15:
	setp.eq.s32 	%p15, %r63, %r1;
	@%p15 bra 	$L__BB0_27;
	setp.lt.u32 	%p16, %r34, 8;
	mul.lo.s32 	%r24, %r63, %r34;
	add.s32 	%r46, %r24, %r1;
	mul.wide.u32 	%rd30, %r46, 8;
	add.s64 	%rd31, %rd1, %rd30;
	ld.global.f64 	%fd2, [%rd31];
	mov.b32 	%r66, 0;
	@%p16 bra 	$L__BB0_19;
	shl.b64 	%rd32, %rd2, 3;
	add.s64 	%rd33, %rd32, %rd1;
	add.s64 	%rd69, %rd33, 32;
	mul.wide.u32 	%rd34, %r24, 8;
	add.s64 	%rd35, %rd1, %rd34;
	add.s64 	%rd68, %rd35, 32;
	mov.u32 	%r64, %r22;
$L__BB0_18:
	.pragma "nounroll";
	ld.global.f64 	%fd63, [%rd69+-32];
	mul.f64 	%fd64, %fd2, %fd63;
	ld.global.f64 	%fd65, [%rd68+-32];
	sub.f64 	%fd66, %fd65, %fd64;
	st.global.f64 	[%rd68+-32], %fd66;
	ld.global.f64 	%fd67, [%rd69+-24];
	mul.f64 	%fd68, %fd2, %fd67;
	ld.global.f64 	%fd69, [%rd68+-24];
	sub.f64 	%fd70, %fd69, %fd68;
	st.global.f64 	[%rd68+-24], %fd70;
	ld.global.f64 	%fd71, [%rd69+-16];
	mul.f64 	%fd72, %fd2, %fd71;
	ld.global.f64 	%fd73, [%rd68+-16];
	sub.f64 	%fd74, %fd73, %fd72;
	st.global.f64 	[%rd68+-16], %fd74;
	ld.global.f64 	%fd75, [%rd69+-8];
	mul.f64 	%fd76, %fd2, %fd75;
	ld.global.f64 	%fd77, [%rd68+-8];
	sub.f64 	%fd78, %fd77, %fd76;
	st.global.f64 	[%rd68+-8], %fd78;
	ld.global.f64 	%fd79, [%rd69];
	mul.f64 	%fd80, %fd2, %fd79;
	ld.global.f64 	%fd81, [%rd68];
	sub.f64 	%fd82, %fd81, %fd80;
	st.global.f64 	[%rd68], %fd82;
	ld.global.f64 	%fd83, [%rd69+8];
	mul.f64 	%fd84, %fd2, %fd83;
	ld.global.f64 	%fd85, [%rd68+8];
	sub.f64 	%fd86, %fd85, %fd84;
	st.global.f64 	[%rd68+8], %fd86;
	ld.global.f64 	%fd87, [%rd69+16];
	mul.f64 	%fd88, %fd2, %fd87;
	ld.global.f64 	%fd89, [%rd68+16];
	sub.f64 	%fd90, %fd89, %fd88;
	st.global.f64 	[%rd68+16], %fd90;
	ld.global.f64 	%fd91, [%rd69+24];
	mul.f64 	%fd92, %fd2, %fd91;
	ld.global.f64 	%fd93, [%rd68+24];
	sub.f64 	%fd94, %fd93, %fd92;
	st.global.f64 	[%rd68+24], %fd94;
	add.s32 	%r64, %r64, 8;
	add.s64 	%rd69, %rd69, 64;
	add.s64 	%rd68, %rd68, 64;
	setp.eq.s32 	%p17, %r64, 0;
	mov.u32 	%r66, %r20;
	@%p17 bra 	$L__BB0_19;
	bra.uni 	$L__BB0_18;
$L__BB0_19:
	setp.eq.s32 	%p18, %r19, 0;
	@%p18 bra 	$L__BB0_27;
	add.s32 	%r47, %r19, -1;
	setp.lt.u32 	%p19, %r47, 3;
	@%p19 bra 	$L__BB0_22;
	add.s32 	%r48, %r66, %r3;
	mul.wide.u32 	%rd36, %r48, 8;
	add.s64 	%rd37, %rd1, %rd36;
	ld.global.f64 	%fd95, [%rd37];
	mul.f64 	%fd96, %fd2, %fd95;
	add.s32 	%r49, %r66, %r24;
	mul.wide.u32 	%rd38, %r49, 8;
	add.s64 	%rd39, %rd1, %rd38;
	ld.global.f64 	%fd97, [%rd39];
	sub.f64 	%fd98, %fd97, %fd96;
	st.global.f64 	[%rd39], %fd98;
	cvt.u64.u32 	%rd40, %r66;
	add.s64 	%rd41, %rd40, %rd2;
	shl.b64 	%rd42, %rd41, 3;
	add.s64 	%rd43, %rd1, %rd42;
	ld.global.f64 	%fd99, [%rd43+8];
	mul.f64 	%fd100, %fd2, %fd99;
	cvt.u64.u32 	%rd44, %r24;
	add.s64 	%rd45, %rd40, %rd44;
	shl.b64 	%rd46, %rd45, 3;
	add.s64 	%rd47, %rd1, %rd46;
	ld.global.f64 	%fd101, [%rd47+8];
	sub.f64 	%fd102, %fd101, %fd100;
	st.global.f64 	[%rd47+8], %fd102;
	ld.global.f64 	%fd103, [%rd43+16];
	mul.f64 	%fd104, %fd2, %fd103;
	ld.global.f64 	%fd105, [%rd47+16];
	sub.f64 	%fd106, %fd105, %fd104;
	st.global.f64 	[%rd47+16], %fd106;
	ld.global.f64 	%fd107, [%rd43+24];
	mul.f64 	%fd108, %fd2, %fd107;
	ld.global.f64 	%fd109, [%rd47+24];
	sub.f64 	%fd110, %fd109, %fd108;
	st.global.f64 	[%rd47+24], %fd110;
	add.s32 	%r66, %r66, 4;
$L__BB0_22:
	and.b32  	%r50, %r34, 3;
	setp.eq.s32 	%p20, %r50, 0;
	@%p20 bra 	$L__BB0_27;
	setp.eq.s32 	%p21, %r50, 1;
	@%p21 bra 	$L__BB0_25;
	add.s32 	%r51, %r66, %r3;
	mul.wide.u32 	%rd48, %r51, 8;
	add.s64 	%rd49, %rd1, %rd48;
	ld.global.f64 	%fd111, [%rd49];
	mul.f64 	%fd112, %fd2, %fd111;
	add.s32 	%r52, %r66, %r24;
	mul.wide.u32 	%rd50, %r52, 8;
	add.s64 	%rd51, %rd1, %rd50;
	ld.global.f64 	%fd113, [%rd51];
	sub.f64 	%fd114, %fd113, %fd112;
	st.global.f64 	[%rd51], %fd114;
	cvt.u64.u32 	%rd52, %r66;
	add.s64 	%rd53, %rd52, %rd2;
	shl.b64 	%rd54, %rd53, 3;
	add.s64 	%rd55, %rd1, %rd54;
	ld.global.f64 	%fd115, [%rd55+8];
	mul.f64 	%fd116, %fd2, %fd115;
	cvt.u64.u32 	%rd56, %r24;
	add.s64 	%rd57, %rd52, %rd56;
	shl.b64 	%rd58, %rd57, 3;
	add.s64 	%rd59, %rd1, %rd58;
	ld.global.f64 	%fd117, [%rd59+8];
	sub.f64 	%fd118, %fd117, %fd116;
	st.global.f64 	[%rd59+8], %fd118;
	add.s32 	%r66, %r66, 2;
$L__BB0_25:
	setp.eq.s32 	%p22, %r21, 0;
	@%p22 bra 	$L__BB0_27;
	add.s32 	%r53, %r66, %r3;
	mul.wide.u32 	%rd60, %r53, 8;
	add.s64 	%rd61, %rd1, %rd60;
	ld.global.f64 	%fd119, [%rd61];
	mul.f64 	%fd120, %fd2, %fd119;
	add.s32 	%r54, %r66, %r24;
	mul.wide.u32 	%rd62, %r54, 8;
	add.s64 	%rd63, %rd1, %rd62;
	ld.global.f64 	%fd121, [%rd63];
	sub.f64 	%fd122, %fd121, %fd120;
	st.global.f64 	[%rd63], %fd122;
$L__BB0_27:
	add.s32 	%r63, %r63, 1;
	setp.eq.s32 	%p23, %r63, %r33;
	@%p23 bra 	$L__BB0_28;
	bra.uni 	$L__BB0_15;
$L__BB0_28:
	add.u64 	%rd64, %SP, 0;
	add.u64 	%rd65, %SPL, 0;
	st.local.v2.u32 	[%rd65], {%r1, %r2};
	mov.u64 	%rd66, $str;
	cvta.global.u64 	%rd67, %rd66;
	{ // callseq 0, 0
	.param .b64 param0;
	st.param.b64 	[param0], %rd67;
	.param .b64 param1;
	st.param.b64 	[param1], %rd64;
	.param .b32 retval0;
	call.uni (retval0), 
	vprintf, 
	(
	param0, 
	param1
	);
	ld.param.b32 	%r55, [retval0];
	} // callseq 0
	bar.sync 	0;
$L__BB0_29:
	ret;

}


// ===== COMPILED SASS (sm_100) =====

	.target	sm_100

	.elftype	@"ET_EXEC"


//--------------------- .note.nv.tkinfo           --------------------------
	.section	.note.nv.tkinfo,"",@"SHT_NOTE"
	.sectionflags	@"SHF_NOTE_NV_TKINFO"
	.tkinfo
        /*0018*/ 	.word	0x00000002
        /*0030*/ 	.string	""
        /*0030*/ 	.string	"ptxas"
        /*0030*/ 	.string	"Cuda compilation tools, release 13.0, V13.0.88"
        /*0030*/ 	.string	"Build cuda_13.0.r13.0/compiler.36424714_0"
        /*0030*/ 	.string	"-arch sm_100 -m 64 "



//--------------------- .note.nv.cuinfo           --------------------------
	.section	.note.nv.cuinfo,"",@"SHT_NOTE"
	.sectionflags	@"SHF_NOTE_NV_CUINFO"
        /*0018*/ 	.short	0x0002
        /*001a*/ 	.short	0x0064
        /*001c*/ 	.short	0x0082
	.zero		2


//--------------------- .nv.info                  --------------------------
	.section	.nv.info,"",@"SHT_CUDA_INFO"
	.align	4


	//----- nvinfo : EIATTR_REGCOUNT
	.align		4
        /*0000*/ 	.byte	0x04, 0x2f
        /*0002*/ 	.short	(.L_2 - .L_1)
	.align		4
.L_1:
        /*0004*/ 	.word	index@(_Z15rowReduceKernelPdii)
        /*0008*/ 	.word	0x00000021


	//----- nvinfo : EIATTR_FRAME_SIZE
	.align		4
.L_2:
        /*000c*/ 	.byte	0x04, 0x11
        /*000e*/ 	.short	(.L_4 - .L_3)
	.align		4
.L_3:
        /*0010*/ 	.word	index@($__internal_0_$__cuda_sm20_div_rn_f64_full)
        /*0014*/ 	.word	0x00000008


	//----- nvinfo : EIATTR_FRAME_SIZE
	.align		4
.L_4:
        /*0018*/ 	.byte	0x04, 0x11
        /*001a*/ 	.short	(.L_6 - .L_5)
	.align		4
.L_5:
        /*001c*/ 	.word	index@(_Z15rowReduceKernelPdii)
        /*0020*/ 	.word	0x00000008


	//----- nvinfo : EIATTR_MIN_STACK_SIZE
	.align		4
.L_6:
        /*0024*/ 	.byte	0x04, 0x12
        /*0026*/ 	.short	(.L_8 - .L_7)
	.align		4
.L_7:
        /*0028*/ 	.word	index@(_Z15rowReduceKernelPdii)
        /*002c*/ 	.word	0x00000008
.L_8:


//--------------------- .nv.compat                --------------------------
	.section	.nv.compat,"",@"SHT_CUDA_COMPAT_INFO"
	.align	4
        /*0000*/ 	.byte	0x02, 0x09, 0x00, 0x00, 0x02, 0x02, 0x01, 0x00, 0x02, 0x05, 0x05, 0x00, 0x03, 0x07, 0x01, 0x01
        /*0010*/ 	.byte	0x02, 0x03, 0x00, 0x00, 0x02, 0x06, 0x01, 0x00, 0x04, 0x0b, 0x08, 0x00, 0x01, 0x00, 0x00, 0x00
        /*0020*/ 	.byte	0x00, 0x00, 0x00, 0x00


//--------------------- .nv.info._Z15rowReduceKernelPdii --------------------------
	.section	.nv.info._Z15rowReduceKernelPdii,"",@"SHT_CUDA_INFO"
	.sectionflags	@""
	.align	4


	//----- nvinfo : EIATTR_CUDA_API_VERSION
	.align		4
        /*0000*/ 	.byte	0x04, 0x37
        /*0002*/ 	.short	(.L_10 - .L_9)
.L_9:
        /*0004*/ 	.word	0x00000082


	//----- nvinfo : EIATTR_KPARAM_INFO
	.align		4
.L_10:
        /*0008*/ 	.byte	0x04, 0x17
        /*000a*/ 	.short	(.L_12 - .L_11)
.L_11:
        /*000c*/ 	.word	0x00000000
        /*0010*/ 	.short	0x0002
        /*0012*/ 	.short	0x000c
        /*0014*/ 	.byte	0x00, 0xf0, 0x11, 0x00


	//----- nvinfo : EIATTR_KPARAM_INFO
	.align		4
.L_12:
        /*0018*/ 	.byte	0x04, 0x17
        /*001a*/ 	.short	(.L_14 - .L_13)
.L_13:
        /*001c*/ 	.word	0x00000000
        /*0020*/ 	.short	0x0001
        /*0022*/ 	.short	0x0008
        /*0024*/ 	.byte	0x00, 0xf0, 0x11, 0x00


	//----- nvinfo : EIATTR_KPARAM_INFO
	.align		4
.L_14:
        /*0028*/ 	.byte	0x04, 0x17
        /*002a*/ 	.short	(.L_16 - .L_15)
.L_15:
        /*002c*/ 	.word	0x00000000
        /*0030*/ 	.short	0x0000
        /*0032*/ 	.short	0x0000
        /*0034*/ 	.byte	0x00, 0xf5, 0x21, 0x00


	//----- nvinfo : EIATTR_SPARSE_MMA_MASK
	.align		4
.L_16:
        /*0038*/ 	.byte	0x03, 0x50
        /*003a*/ 	.short	0x0000


	//----- nvinfo : EIATTR_MAXREG_COUNT
	.align		4
        /*003c*/ 	.byte	0x03, 0x1b
        /*003e*/ 	.short	0x00ff


	//----- nvinfo : EIATTR_NUM_BARRIERS
	.align		4
        /*0040*/ 	.byte	0x02, 0x4c
        /*0042*/ 	.byte	0x01
	.zero		1


	//----- nvinfo : EIATTR_EXTERNS
	.align		4
        /*0044*/ 	.byte	0x04, 0x0f
        /*0046*/ 	.short	(.L_18 - .L_17)


	//   ....[0]....
	.align		4
.L_17:
        /*0048*/ 	.word	index@(vprintf)


	//----- nvinfo : EIATTR_MERCURY_ISA_VERSION
	.align		4
.L_18:
        /*004c*/ 	.byte	0x03, 0x5f
        /*004e*/ 	.short	0x0101


	//----- nvinfo : EIATTR_VRC_CTA_INIT_COUNT
	.align		4
        /*0050*/ 	.byte	0x02, 0x4a
	.zero		1
	.zero		1


	//----- nvinfo : EIATTR_SYSCALL_OFFSETS
	.align		4
        /*0054*/ 	.byte	0x04, 0x46
        /*0056*/ 	.short	(.L_20 - .L_19)


	//   ....[0]....
.L_19:
        /*0058*/ 	.word	0x00003620


	//----- nvinfo : EIATTR_EXIT_INSTR_OFFSETS
	.align		4
.L_20:
        /*005c*/ 	.byte	0x04, 0x1c
        /*005e*/ 	.short	(.L_22 - .L_21)


	//   ....[0]....
.L_21:
        /*0060*/ 	.word	0x000000b0


	//   ....[1]....
        /*0064*/ 	.word	0x00003650


	//----- nvinfo : EIATTR_CRS_STACK_SIZE
	.align		4
.L_22:
        /*0068*/ 	.byte	0x04, 0x1e
        /*006a*/ 	.short	(.L_24 - .L_23)
.L_23:
        /*006c*/ 	.word	0x00000000


	//----- nvinfo : EIATTR_CBANK_PARAM_SIZE
	.align		4
.L_24:
        /*0070*/ 	.byte	0x03, 0x19
        /*0072*/ 	.short	0x0010


	//----- nvinfo : EIATTR_PARAM_CBANK
	.align		4
        /*0074*/ 	.byte	0x04, 0x0a
        /*0076*/ 	.short	(.L_26 - .L_25)
	.align		4
.L_25:
        /*0078*/ 	.word	index@(.nv.constant0._Z15rowReduceKernelPdii)
        /*007c*/ 	.short	0x0380
        /*007e*/ 	.short	0x0010


	//----- nvinfo : EIATTR_SW_WAR
	.align		4
.L_26:
        /*0080*/ 	.byte	0x04, 0x36
        /*0082*/ 	.short	(.L_28 - .L_27)
.L_27:
        /*0084*/ 	.word	0x00000008
.L_28:


//--------------------- .nv.callgraph             --------------------------
	.section	.nv.callgraph,"",@"SHT_CUDA_CALLGRAPH"
	.align	4
	.sectionentsize	8
	.align		4
        /*0000*/ 	.word	0x00000000
	.align		4
        /*0004*/ 	.word	0xffffffff
	.align		4
        /*0008*/ 	.word	index@(_Z15rowReduceKernelPdii)
	.align		4
        /*000c*/ 	.word	index@(vprintf)
	.align		4
        /*0010*/ 	.word	0x00000000
	.align		4
        /*0014*/ 	.word	0xfffffffe
	.align		4
        /*0018*/ 	.word	0x00000000
	.align		4
        /*001c*/ 	.word	0xfffffffd
	.align		4
        /*0020*/ 	.word	0x00000000
	.align		4
        /*0024*/ 	.word	0xfffffffc


//--------------------- .nv.constant4             --------------------------
	.section	.nv.constant4,"a",@progbits
	.align	8
	.align		8
.nv.constant4:
        /*0000*/ 	.dword	vprintf
	.align		8
        /*0008*/ 	.dword	$str


//--------------------- .text._Z15rowReduceKernelPdii --------------------------
	.section	.text._Z15rowReduceKernelPdii,"ax",@progbits
	.align	128
        .global         _Z15rowReduceKernelPdii
        .type           _Z15rowReduceKernelPdii,@function
        .size           _Z15rowReduceKernelPdii,(.L_x_48 - _Z15rowReduceKernelPdii)
        .other          _Z15rowReduceKernelPdii,@"STO_CUDA_ENTRY STV_DEFAULT"
_Z15rowReduceKernelPdii:
.text._Z15rowReduceKernelPdii:
[----:B------:R-:W0:Y:S01]  /*0000*/  LDC R1, c[0x0][0x37c] ;  /* 0x0000df00ff017b82 */ /* 0x000e220000000800 */
[----:B------:R-:W1:Y:S01]  /*0010*/  S2R R3, SR_TID.X ;  /* 0x0000000000037919 */ /* 0x000e620000002100 */
[----:B------:R-:W1:Y:S01]  /*0020*/  LDCU.64 UR6, c[0x0][0x388] ;  /* 0x00007100ff0677ac */ /* 0x000e620008000a00 */
[----:B0-----:R-:W-:Y:S01]  /*0030*/  VIADD R1, R1, 0xfffffff8 ;  /* 0xfffffff801017836 */ /* 0x001fe20000000000 */
[----:B------:R-:W0:Y:S01]  /*0040*/  S2R R2, SR_CTAID.X ;  /* 0x0000000000027919 */ /* 0x000e220000002500 */
[----:B------:R-:W2:Y:S01]  /*0050*/  LDCU UR4, c[0x0][0x2f8] ;  /* 0x00005f00ff0477ac */ /* 0x000ea20008000800 */
[----:B------:R-:W3:Y:S02]  /*0060*/  LDCU UR5, c[0x0][0x2fc] ;  /* 0x00005f80ff0577ac */ /* 0x000ee40008000800 */
[----:B--2---:R-:W-:-:S05]  /*0070*/  IADD3 R6, P1, PT, R1, UR4, RZ ;  /* 0x0000000401067c10 */ /* 0x004fca000ff3e0ff */
[----:B---3--:R-:W-:Y:S01]  /*0080*/  IMAD.X R7, RZ, RZ, UR5, P1 ;  /* 0x00000005ff077e24 */ /* 0x008fe200088e06ff */
[----:B-1----:R-:W-:-:S04]  /*0090*/  ISETP.GE.AND P0, PT, R3, UR7, PT ;  /* 0x0000000703007c0c */ /* 0x002fc8000bf06270 */
[----:B0-----:R-:W-:-:S13]  /*00a0*/  ISETP.GE.OR P0, PT, R2, UR6, P0 ;  /* 0x0000000602007c0c */ /* 0x001fda0008706670 */
[----:B------:R-:W-:Y:S05]  /*00b0*/  @P0 EXIT ;  /* 0x000000000000094d */ /* 0x000fea0003800000 */
[----:B------:R-:W0:Y:S01]  /*00c0*/  LDC.64 R10, c[0x0][0x380] ;  /* 0x0000e000ff0a7b82 */ /* 0x000e220000000a00 */
[----:B------:R-:W1:Y:S01]  /*00d0*/  LDCU.64 UR10, c[0x0][0x358] ;  /* 0x00006b00ff0a77ac */ /* 0x000e620008000a00 */
[----:B------:R-:W-:-:S04]  /*00e0*/  IMAD R17, R2, UR7, RZ ;  /* 0x0000000702117c24 */ /* 0x000fc8000f8e02ff */
[----:B------:R-:W-:-:S04]  /*00f0*/  IMAD.IADD R5, R17, 0x1, R2 ;  /* 0x0000000111057824 */ /* 0x000fc800078e0202 */
[----:B0-----:R-:W-:-:S06]  /*0100*/  IMAD.WIDE.U32 R10, R5, 0x8, R10 ;  /* 0x00000008050a7825 */ /* 0x001fcc00078e000a */
[----:B-1----:R-:W2:Y:S01]  /*0110*/  LDG.E.64 R10, desc[UR10][R10.64] ;  /* 0x0000000a0a0a7981 */ /* 0x002ea2000c1e1b00 */
[----:B------:R-:W-:Y:S01]  /*0120*/  UMOV UR4, 0xe826d695 ;  /* 0xe826d69500047882 */ /* 0x000fe20000000000 */
[----:B------:R-:W-:Y:S01]  /*0130*/  UMOV UR5, 0x3e112e0b ;  /* 0x3e112e0b00057882 */ /* 0x000fe20000000000 */
[----:B--2---:R-:W-:-:S06]  /*0140*/  DSETP.NEU.AND P0, PT, R10, RZ, PT ;  /* 0x000000ff0a00722a */ /* 0x004fcc0003f0d000 */
[----:B------:R-:W-:-:S14]  /*0150*/  DSETP.LEU.OR P0, PT, |R10|, UR4, !P0 ;  /* 0x000000040a007e2a */ /* 0x000fdc000c70b600 */
[----:B------:R-:W-:Y:S05]  /*0160*/  @P0 BRA `(.L_x_0) ;  /* 0x0000002800d40947 */ /* 0x000fea0003800000 */
[----:B------:R-:W-:Y:S02]  /*0170*/  UIADD3 UR4, UPT, UPT, UR7, -0x1, URZ ;  /* 0xffffffff07047890 */ /* 0x000fe4000fffe0ff */
[----:B------:R-:W-:Y:S02]  /*0180*/  ULOP3.LUT UR6, UR7, 0xf, URZ, 0xc0, !UPT ;  /* 0x0000000f07067892 */ /* 0x000fe4000f8ec0ff */
[----:B------:R-:W-:-:S03]  /*0190*/  UISETP.GE.U32.AND UP0, UPT, UR4, 0xf, UPT ;  /* 0x0000000f0400788c */ /* 0x000fc6000bf06070 */
[----:B------:R-:W-:-:S06]  /*01a0*/  UMOV UR4, URZ ;  /* 0x000000ff00047c82 */ /* 0x000fcc0008000000 */
[----:B------:R-:W-:Y:S05]  /*01b0*/  BRA.U !UP0, `(.L_x_1) ;  /* 0x0000001508e07547 */ /* 0x000fea000b800000 */
[----:B------:R-:W0:Y:S01]  /*01c0*/  LDC.64 R12, c[0x0][0x380] ;  /* 0x0000e000ff0c7b82 */ /* 0x000e220000000a00 */
[----:B------:R-:W-:Y:S01]  /*01d0*/  ULOP3.LUT UR4, UR7, 0xfffffff0, URZ, 0xc0, !UPT ;  /* 0xfffffff007047892 */ /* 0x000fe2000f8ec0ff */
[----:B------:R-:W-:-:S11]  /*01e0*/  UMOV UR5, URZ ;  /* 0x000000ff00057c82 */ /* 0x000fd60008000000 */
.L_x_18:
[----:B-1----:R-:W-:-:S04]  /*01f0*/  VIADD R15, R17, UR5 ;  /* 0x00000005110f7c36 */ /* 0x002fc80008000000 */
[----:B0-----:R-:W-:-:S05]  /*0200*/  IMAD.WIDE.U32 R14, R15, 0x8, R12 ;  /* 0x000000080f0e7825 */ /* 0x001fca00078e000c */
[----:B------:R-:W2:Y:S01]  /*0210*/  LDG.E.64 R20, desc[UR10][R14.64] ;  /* 0x0000000a0e147981 */ /* 0x000ea2000c1e1b00 */
[----:B------:R-:W0:Y:S01]  /*0220*/  MUFU.RCP64H R5, R11 ;  /* 0x0000000b00057308 */ /* 0x000e220000001800 */
[----:B------:R-:W-:Y:S01]  /*0230*/  HFMA2 R4, -RZ, RZ, 0, 5.9604644775390625e-08 ;  /* 0x00000001ff047431 */ /* 0x000fe200000001ff */
[----:B------:R-:W-:-:S04]  /*0240*/  UIADD3 UR5, UPT, UPT, UR5, 0x10, URZ ;  /* 0x0000001005057890 */ /* 0x000fc8000fffe0ff */
[----:B------:R-:W-:Y:S01]  /*0250*/  UISETP.NE.AND UP0, UPT, UR5, UR4, UPT ;  /* 0x000000040500728c */ /* 0x000fe2000bf05270 */
[----:B0-----:R-:W-:-:S08]  /*0260*/  DFMA R8, -R10, R4, 1 ;  /* 0x3ff000000a08742b */ /* 0x001fd00000000104 */
[----:B------:R-:W-:-:S08]  /*0270*/  DFMA R8, R8, R8, R8 ;  /* 0x000000080808722b */ /* 0x000fd00000000008 */
[----:B------:R-:W-:-:S08]  /*0280*/  DFMA R8, R4, R8, R4 ;  /* 0x000000080408722b */ /* 0x000fd00000000004 */
[----:B------:R-:W-:-:S08]  /*0290*/  DFMA R4, -R10, R8, 1 ;  /* 0x3ff000000a04742b */ /* 0x000fd00000000108 */
[----:B------:R-:W-:-:S08]  /*02a0*/  DFMA R4, R8, R4, R8 ;  /* 0x000000040804722b */ /* 0x000fd00000000008 */
[----:B--2---:R-:W-:Y:S01]  /*02b0*/  DMUL R8, R20, R4 ;  /* 0x0000000414087228 */ /* 0x004fe20000000000 */
[----:B------:R-:W-:-:S07]  /*02c0*/  FSETP.GEU.AND P1, PT, |R21|, 6.5827683646048100446e-37, PT ;  /* 0x036000001500780b */ /* 0x000fce0003f2e200 */
[----:B------:R-:W-:-:S08]  /*02d0*/  DFMA R18, -R10, R8, R20 ;  /* 0x000000080a12722b */ /* 0x000fd00000000114 */
[----:B------:R-:W-:-:S10]  /*02e0*/  DFMA R4, R4, R18, R8 ;  /* 0x000000120404722b */ /* 0x000fd40000000008 */
[----:B------:R-:W-:-:S05]  /*02f0*/  FFMA R0, RZ, R11, R5 ;  /* 0x0000000bff007223 */ /* 0x000fca0000000005 */
[----:B------:R-:W-:-:S13]  /*0300*/  FSETP.GT.AND P0, PT, |R0|, 1.469367938527859385e-39, PT ;  /* 0x001000000000780b */ /* 0x000fda0003f04200 */
[----:B------:R-:W-:Y:S05]  /*0310*/  @P0 BRA P1, `(.L_x_2) ;  /* 0x0000000000180947 */ /* 0x000fea0000800000 */
[----:B------:R-:W-:Y:S01]  /*0320*/  IMAD.MOV.U32 R18, RZ, RZ, R20 ;  /* 0x000000ffff127224 */ /* 0x000fe200078e0014 */
[----:B------:R-:W-:Y:S01]  /*0330*/  MOV R28, 0x380 ;  /* 0x00000380001c7802 */ /* 0x000fe20000000f00 */
[----:B------:R-:W-:Y:S02]  /*0340*/  IMAD.MOV.U32 R19, RZ, RZ, R21 ;  /* 0x000000ffff137224 */ /* 0x000fe400078e0015 */
[----:B------:R-:W-:Y:S02]  /*0350*/  IMAD.MOV.U32 R8, RZ, RZ, R10 ;  /* 0x000000ffff087224 */ /* 0x000fe400078e000a */
[----:B------:R-:W-:-:S07]  /*0360*/  IMAD.MOV.U32 R9, RZ, RZ, R11 ;  /* 0x000000ffff097224 */ /* 0x000fce00078e000b */
[----:B------:R-:W-:Y:S05]  /*0370*/  CALL.REL.NOINC `($__internal_0_$__cuda_sm20_div_rn_f64_full) ;  /* 0x0000003000b87944 */ /* 0x000fea0003c00000 */
.L_x_2:
[----:B------:R-:W2:Y:S01]  /*0380*/  LDG.E.64 R20, desc[UR10][R14.64+0x8] ;  /* 0x0000080a0e147981 */ /* 0x000ea2000c1e1b00 */
[----:B------:R-:W0:Y:S01]  /*0390*/  MUFU.RCP64H R9, R11 ;  /* 0x0000000b00097308 */ /* 0x000e220000001800 */
[----:B------:R-:W-:Y:S02]  /*03a0*/  MOV R8, 0x1 ;  /* 0x0000000100087802 */ /* 0x000fe40000000f00 */
[----:B------:R1:W-:Y:S04]  /*03b0*/  STG.E.64 desc[UR10][R14.64], R4 ;  /* 0x000000040e007986 */ /* 0x0003e8000c101b0a */
        /* <DEDUP_REMOVED lines=11> */
[----:B-1----:R-:W-:Y:S05]  /*0470*/  @P0 BRA P1, `(.L_x_3) ;  /* 0x0000000000200947 */ /* 0x002fea0000800000 */
[----:B------:R-:W-:Y:S01]  /*0480*/  IMAD.MOV.U32 R18, RZ, RZ, R20 ;  /* 0x000000ffff127224 */ /* 0x000fe200078e0014 */
[----:B------:R-:W-:Y:S01]  /*0490*/  MOV R28, 0x4e0 ;  /* 0x000004e0001c7802 */ /* 0x000fe20000000f00 */
[----:B------:R-:W-:Y:S02]  /*04a0*/  IMAD.MOV.U32 R19, RZ, RZ, R21 ;  /* 0x000000ffff137224 */ /* 0x000fe400078e0015 */
[----:B------:R-:W-:Y:S02]  /*04b0*/  IMAD.MOV.U32 R8, RZ, RZ, R10 ;  /* 0x000000ffff087224 */ /* 0x000fe400078e000a */
[----:B------:R-:W-:-:S07]  /*04c0*/  IMAD.MOV.U32 R9, RZ, RZ, R11 ;  /* 0x000000ffff097224 */ /* 0x000fce00078e000b */
[----:B------:R-:W-:Y:S05]  /*04d0*/  CALL.REL.NOINC `($__internal_0_$__cuda_sm20_div_rn_f64_full) ;  /* 0x0000003000607944 */ /* 0x000fea0003c00000 */
[----:B------:R-:W-:Y:S01]  /*04e0*/  MOV R8, R4 ;  /* 0x0000000400087202 */ /* 0x000fe20000000f00 */
[----:B------:R-:W-:-:S07]  /*04f0*/  IMAD.MOV.U32 R9, RZ, RZ, R5 ;  /* 0x000000ffff097224 */ /* 0x000fce00078e0005 */
.L_x_3:
[----:B------:R-:W2:Y:S01]  /*0500*/  LDG.E.64 R20, desc[UR10][R14.64+0x10] ;  /* 0x0000100a0e147981 */ /* 0x000ea2000c1e1b00 */
[----:B------:R-:W0:Y:S01]  /*0510*/  MUFU.RCP64H R5, R11 ;  /* 0x0000000b00057308 */ /* 0x000e220000001800 */
[----:B------:R-:W-:Y:S02]  /*0520*/  IMAD.MOV.U32 R4, RZ, RZ, 0x1 ;  /* 0x00000001ff047424 */ /* 0x000fe400078e00ff */
        /* <DEDUP_REMOVED lines=14> */
[----:B------:R-:W-:Y:S01]  /*0610*/  MOV R8, R10 ;  /* 0x0000000a00087202 */ /* 0x000fe20000000f00 */
[----:B------:R-:W-:Y:S01]  /*0620*/  IMAD.MOV.U32 R19, RZ, RZ, R21 ;  /* 0x000000ffff137224 */ /* 0x000fe200078e0015 */
[----:B------:R-:W-:Y:S01]  /*0630*/  MOV R28, 0x660 ;  /* 0x00000660001c7802 */ /* 0x000fe20000000f00 */
[----:B------:R-:W-:-:S07]  /*0640*/  IMAD.MOV.U32 R9, RZ, RZ, R11 ;  /* 0x000000ffff097224 */ /* 0x000fce00078e000b */
[----:B------:R-:W-:Y:S05]  /*0650*/  CALL.REL.NOINC `($__internal_0_$__cuda_sm20_div_rn_f64_full) ;  /* 0x0000003000007944 */ /* 0x000fea0003c00000 */
.L_x_4:
        /* <DEDUP_REMOVED lines=22> */
[----:B------:R-:W-:Y:S02]  /*07c0*/  IMAD.MOV.U32 R8, RZ, RZ, R4 ;  /* 0x000000ffff087224 */ /* 0x000fe400078e0004 */
[----:B------:R-:W-:-:S07]  /*07d0*/  IMAD.MOV.U32 R9, RZ, RZ, R5 ;  /* 0x000000ffff097224 */ /* 0x000fce00078e0005 */
.L_x_5:
        /* <DEDUP_REMOVED lines=16> */
[----:B------:R-:W-:Y:S01]  /*08e0*/  MOV R18, R20 ;  /* 0x0000001400127202 */ /* 0x000fe20000000f00 */
[----:B------:R-:W-:Y:S01]  /*08f0*/  IMAD.MOV.U32 R19, RZ, RZ, R21 ;  /* 0x000000ffff137224 */ /* 0x000fe200078e0015 */
[----:B------:R-:W-:Y:S01]  /*0900*/  MOV R28, 0x940 ;  /* 0x00000940001c7802 */ /* 0x000fe20000000f00 */
[----:B------:R-:W-:Y:S02]  /*0910*/  IMAD.MOV.U32 R8, RZ, RZ, R10 ;  /* 0x000000ffff087224 */ /* 0x000fe400078e000a */
[----:B------:R-:W-:-:S07]  /*0920*/  IMAD.MOV.U32 R9, RZ, RZ, R11 ;  /* 0x000000ffff097224 */ /* 0x000fce00078e000b */
[----:B------:R-:W-:Y:S05]  /*0930*/  CALL.REL.NOINC `($__internal_0_$__cuda_sm20_div_rn_f64_full) ;  /* 0x0000002c00487944 */ /* 0x000fea0003c00000 */
.L_x_6:
        /* <DEDUP_REMOVED lines=22> */
[----:B------:R-:W-:Y:S01]  /*0aa0*/  IMAD.MOV.U32 R8, RZ, RZ, R4 ;  /* 0x000000ffff087224 */ /* 0x000fe200078e0004 */
[----:B------:R-:W-:-:S07]  /*0ab0*/  MOV R9, R5 ;  /* 0x0000000500097202 */ /* 0x000fce0000000f00 */
.L_x_7:
        /* <DEDUP_REMOVED lines=22> */
.L_x_8:
        /* <DEDUP_REMOVED lines=24> */
.L_x_9:
        /* <DEDUP_REMOVED lines=22> */
.L_x_10:
        /* <DEDUP_REMOVED lines=24> */
.L_x_11:
        /* <DEDUP_REMOVED lines=22> */
.L_x_12:
        /* <DEDUP_REMOVED lines=24> */
.L_x_13:
        /* <DEDUP_REMOVED lines=22> */
.L_x_14:
        /* <DEDUP_REMOVED lines=24> */
.L_x_15:
        /* <DEDUP_REMOVED lines=22> */
.L_x_16:
        /* <DEDUP_REMOVED lines=24> */
.L_x_17:
[----:B------:R1:W-:Y:S01]  /*1920*/  STG.E.64 desc[UR10][R14.64+0x78], R8 ;  /* 0x000078080e007986 */ /* 0x0003e2000c101b0a */
[----:B------:R-:W-:Y:S05]  /*1930*/  BRA.U UP0, `(.L_x_18) ;  /* 0xffffffe9002c7547 */ /* 0x000fea000b83ffff */
.L_x_1:
[----:B------:R-:W-:-:S09]  /*1940*/  UISETP.NE.AND UP0, UPT, UR6, URZ, UPT ;  /* 0x000000ff0600728c */ /* 0x000fd2000bf05270 */
[----:B------:R-:W-:Y:S05]  /*1950*/  BRA.U !UP0, `(.L_x_0) ;  /* 0x0000001108d87547 */ /* 0x000fea000b800000 */
[----:B------:R-:W0:Y:S01]  /*1960*/  LDCU UR5, c[0x0][0x38c] ;  /* 0x00007180ff0577ac */ /* 0x000e220008000800 */
[----:B------:R-:W-:Y:S02]  /*1970*/  UISETP.GE.U32.AND UP0, UPT, UR6, 0x8, UPT ;  /* 0x000000080600788c */ /* 0x000fe4000bf06070 */
[----:B0-----:R-:W-:-:S07]  /*1980*/  ULOP3.LUT UR5, UR5, 0x7, URZ, 0xc0, !UPT ;  /* 0x0000000705057892 */ /* 0x001fce000f8ec0ff */
[----:B------:R-:W-:Y:S05]  /*1990*/  BRA.U !UP0, `(.L_x_19) ;  /* 0x0000000908c47547 */ /* 0x000fea000b800000 */
[----:B-1----:R-:W0:Y:S01]  /*19a0*/  LDC.64 R14, c[0x0][0x380] ;  /* 0x0000e000ff0e7b82 */ /* 0x002e220000000a00 */
[----:B------:R-:W-:-:S04]  /*19b0*/  VIADD R5, R17, UR4 ;  /* 0x0000000411057c36 */ /* 0x000fc80008000000 */
[----:B0-----:R-:W-:-:S05]  /*19c0*/  IMAD.WIDE.U32 R14, R5, 0x8, R14 ;  /* 0x00000008050e7825 */ /* 0x001fca00078e000e */
[----:B------:R-:W2:Y:S01]  /*19d0*/  LDG.E.64 R18, desc[UR10][R14.64] ;  /* 0x0000000a0e127981 */ /* 0x000ea2000c1e1b00 */
[----:B------:R-:W0:Y:S01]  /*19e0*/  MUFU.RCP64H R5, R11 ;  /* 0x0000000b00057308 */ /* 0x000e220000001800 */
[----:B------:R-:W-:-:S06]  /*19f0*/  IMAD.MOV.U32 R4, RZ, RZ, 0x1 ;  /* 0x00000001ff047424 */ /* 0x000fcc00078e00ff */
        /* <DEDUP_REMOVED lines=14> */
[----:B------:R-:W-:-:S07]  /*1ae0*/  IMAD.MOV.U32 R9, RZ, RZ, R11 ;  /* 0x000000ffff097224 */ /* 0x000fce00078e000b */
[----:B------:R-:W-:Y:S05]  /*1af0*/  CALL.REL.NOINC `($__internal_0_$__cuda_sm20_div_rn_f64_full) ;  /* 0x0000001800d87944 */ /* 0x000fea0003c00000 */
.L_x_20:
[----:B------:R-:W0:Y:S01]  /*1b00*/  LDC.64 R12, c[0x0][0x380] ;  /* 0x0000e000ff0c7b82 */ /* 0x000e220000000a00 */
[----:B------:R-:W-:Y:S01]  /*1b10*/  IADD3 R0, P0, PT, R17, UR4, RZ ;  /* 0x0000000411007c10 */ /* 0x000fe2000ff1e0ff */
[----:B------:R1:W-:Y:S03]  /*1b20*/  STG.E.64 desc[UR10][R14.64], R4 ;  /* 0x000000040e007986 */ /* 0x0003e6000c101b0a */
[----:B------:R-:W-:Y:S02]  /*1b30*/  IADD3.X R8, PT, PT, RZ, RZ, RZ, P0, !PT ;  /* 0x000000ffff087210 */ /* 0x000fe400007fe4ff */
[----:B0-----:R-:W-:-:S04]  /*1b40*/  LEA R12, P0, R0, R12, 0x3 ;  /* 0x0000000c000c7211 */ /* 0x001fc800078018ff */
[----:B------:R-:W-:-:S05]  /*1b50*/  LEA.HI.X R13, R0, R13, R8, 0x3, P0 ;  /* 0x0000000d000d7211 */ /* 0x000fca00000f1c08 */
        /* <DEDUP_REMOVED lines=11> */
[----:B-1----:R-:W-:-:S10]  /*1c10*/  DFMA R4, R22, R18, R8 ;  /* 0x000000121604722b */ /* 0x002fd40000000008 */
[----:B------:R-:W-:-:S05]  /*1c20*/  FFMA R0, RZ, R11, R5 ;  /* 0x0000000bff007223 */ /* 0x000fca0000000005 */
[----:B------:R-:W-:-:S13]  /*1c30*/  FSETP.GT.AND P0, PT, |R0|, 1.469367938527859385e-39, PT ;  /* 0x001000000000780b */ /* 0x000fda0003f04200 */
[----:B------:R-:W-:Y:S05]  /*1c40*/  @P0 BRA P1, `(.L_x_21) ;  /* 0x0000000000180947 */ /* 0x000fea0000800000 */
[----:B------:R-:W-:Y:S01]  /*1c50*/  IMAD.MOV.U32 R18, RZ, RZ, R20 ;  /* 0x000000ffff127224 */ /* 0x000fe200078e0014 */
[----:B------:R-:W-:Y:S01]  /*1c60*/  MOV R9, R11 ;  /* 0x0000000b00097202 */ /* 0x000fe20000000f00 */
[----:B------:R-:W-:Y:S01]  /*1c70*/  IMAD.MOV.U32 R19, RZ, RZ, R21 ;  /* 0x000000ffff137224 */ /* 0x000fe200078e0015 */
[----:B------:R-:W-:Y:S01]  /*1c80*/  MOV R28, 0x1cb0 ;  /* 0x00001cb0001c7802 */ /* 0x000fe20000000f00 */
[----:B------:R-:W-:-:S07]  /*1c90*/  IMAD.MOV.U32 R8, RZ, RZ, R10 ;  /* 0x000000ffff087224 */ /* 0x000fce00078e000a */
[----:B------:R-:W-:Y:S05]  /*1ca0*/  CALL.REL.NOINC `($__internal_0_$__cuda_sm20_div_rn_f64_full) ;  /* 0x00000018006c7944 */ /* 0x000fea0003c00000 */
.L_x_21:
        /* <DEDUP_REMOVED lines=18> */
[----:B------:R-:W-:-:S07]  /*1dd0*/  IMAD.MOV.U32 R9, RZ, RZ, R11 ;  /* 0x000000ffff097224 */ /* 0x000fce00078e000b */
[----:B------:R-:W-:Y:S05]  /*1de0*/  CALL.REL.NOINC `($__internal_0_$__cuda_sm20_div_rn_f64_full) ;  /* 0x00000018001c7944 */ /* 0x000fea0003c00000 */
[----:B------:R-:W-:Y:S01]  /*1df0*/  MOV R8, R4 ;  /* 0x0000000400087202 */ /* 0x000fe20000000f00 */
[----:B------:R-:W-:-:S07]  /*1e00*/  IMAD.MOV.U32 R9, RZ, RZ, R5 ;  /* 0x000000ffff097224 */ /* 0x000fce00078e0005 */
.L_x_22:
        /* <DEDUP_REMOVED lines=17> */
[----:B------:R-:W-:Y:S02]  /*1f20*/  MOV R9, R11 ;  /* 0x0000000b00097202 */ /* 0x000fe40000000f00 */
[----:B------:R-:W-:-:S07]  /*1f30*/  MOV R28, 0x1f50 ;  /* 0x00001f50001c7802 */ /* 0x000fce0000000f00 */
[----:B------:R-:W-:Y:S05]  /*1f40*/  CALL.REL.NOINC `($__internal_0_$__cuda_sm20_div_rn_f64_full) ;  /* 0x0000001400c47944 */ /* 0x000fea0003c00000 */
.L_x_23:
        /* <DEDUP_REMOVED lines=22> */
.L_x_24:
        /* <DEDUP_REMOVED lines=20> */
.L_x_25:
        /* <DEDUP_REMOVED lines=22> */
.L_x_26:
        /* <DEDUP_REMOVED lines=20> */
.L_x_27:
[----:B------:R0:W-:Y:S01]  /*2490*/  STG.E.64 desc[UR10][R12.64+0x38], R4 ;  /* 0x000038040c007986 */ /* 0x0001e2000c101b0a */
[----:B------:R-:W-:-:S12]  /*24a0*/  UIADD3 UR4, UPT, UPT, UR4, 0x8, URZ ;  /* 0x0000000804047890 */ /* 0x000fd8000fffe0ff */
.L_x_19:
[----:B------:R-:W-:-:S09]  /*24b0*/  UISETP.NE.AND UP0, UPT, UR5, URZ, UPT ;  /* 0x000000ff0500728c */ /* 0x000fd2000bf05270 */
[----:B------:R-:W-:Y:S05]  /*24c0*/  BRA.U !UP0, `(.L_x_0) ;  /* 0x0000000508fc7547 */ /* 0x000fea000b800000 */
[----:B------:R-:W2:Y:S01]  /*24d0*/  LDCU UR6, c[0x0][0x38c] ;  /* 0x00007180ff0677ac */ /* 0x000ea20008000800 */
[----:B------:R-:W-:Y:S02]  /*24e0*/  UISETP.GE.U32.AND UP0, UPT, UR5, 0x4, UPT ;  /* 0x000000040500788c */ /* 0x000fe4000bf06070 */
[----:B--2---:R-:W-:-:S07]  /*24f0*/  ULOP3.LUT UR6, UR6, 0x3, URZ, 0xc0, !UPT ;  /* 0x0000000306067892 */ /* 0x004fce000f8ec0ff */
[----:B------:R-:W-:Y:S05]  /*2500*/  BRA.U !UP0, `(.L_x_28) ;  /* 0x0000000508747547 */ /* 0x000fea000b800000 */
[----:B-1----:R-:W1:Y:S01]  /*2510*/  LDC.64 R14, c[0x0][0x380] ;  /* 0x0000e000ff0e7b82 */ /* 0x002e620000000a00 */
[----:B0-----:R-:W-:-:S04]  /*2520*/  VIADD R5, R17, UR4 ;  /* 0x0000000411057c36 */ /* 0x001fc80008000000 */
[----:B-1----:R-:W-:-:S05]  /*2530*/  IMAD.WIDE.U32 R14, R5, 0x8, R14 ;  /* 0x00000008050e7825 */ /* 0x002fca00078e000e */
        /* <DEDUP_REMOVED lines=16> */
[----:B------:R-:W-:Y:S02]  /*2640*/  MOV R9, R11 ;  /* 0x0000000b00097202 */ /* 0x000fe40000000f00 */
[----:B------:R-:W-:-:S07]  /*2650*/  MOV R28, 0x2670 ;  /* 0x00002670001c7802 */ /* 0x000fce0000000f00 */
[----:B------:R-:W-:Y:S05]  /*2660*/  CALL.REL.NOINC `($__internal_0_$__cuda_sm20_div_rn_f64_full) ;  /* 0x0000000c00fc7944 */ /* 0x000fea0003c00000 */
.L_x_29:
[----:B------:R-:W0:Y:S01]  /*2670*/  LDC.64 R12, c[0x0][0x380] ;  /* 0x0000e000ff0c7b82 */ /* 0x000e220000000a00 */
[----:B------:R-:W-:Y:S01]  /*2680*/  IADD3 R0, P0, PT, R17, UR4, RZ ;  /* 0x0000000411007c10 */ /* 0x000fe2000ff1e0ff */
[----:B------:R1:W-:Y:S04]  /*2690*/  STG.E.64 desc[UR10][R14.64], R4 ;  /* 0x000000040e007986 */ /* 0x0003e8000c101b0a */
[----:B------:R-:W-:Y:S01]  /*26a0*/  IMAD.X R8, RZ, RZ, RZ, P0 ;  /* 0x000000ffff087224 */ /* 0x000fe200000e06ff */
        /* <DEDUP_REMOVED lines=23> */
.L_x_30:
        /* <DEDUP_REMOVED lines=18> */
[----:B------:R-:W-:-:S07]  /*2940*/  MOV R28, 0x2960 ;  /* 0x00002960001c7802 */ /* 0x000fce0000000f00 */
[----:B------:R-:W-:Y:S05]  /*2950*/  CALL.REL.NOINC `($__internal_0_$__cuda_sm20_div_rn_f64_full) ;  /* 0x0000000c00407944 */ /* 0x000fea0003c00000 */
[----:B------:R-:W-:Y:S02]  /*2960*/  IMAD.MOV.U32 R8, RZ, RZ, R4 ;  /* 0x000000ffff087224 */ /* 0x000fe400078e0004 */
[----:B------:R-:W-:-:S07]  /*2970*/  IMAD.MOV.U32 R9, RZ, RZ, R5 ;  /* 0x000000ffff097224 */ /* 0x000fce00078e0005 */
.L_x_31:
        /* <DEDUP_REMOVED lines=20> */
.L_x_32:
[----:B------:R2:W-:Y:S01]  /*2ac0*/  STG.E.64 desc[UR10][R12.64+0x18], R4 ;  /* 0x000018040c007986 */ /* 0x0005e2000c101b0a */
[----:B------:R-:W-:-:S12]  /*2ad0*/  UIADD3 UR4, UPT, UPT, UR4, 0x4, URZ ;  /* 0x0000000404047890 */ /* 0x000fd8000fffe0ff */
.L_x_28:
[----:B------:R-:W-:-:S09]  /*2ae0*/  UISETP.NE.AND UP0, UPT, UR6, URZ, UPT ;  /* 0x000000ff0600728c */ /* 0x000fd2000bf05270 */
[----:B------:R-:W-:Y:S05]  /*2af0*/  BRA.U !UP0, `(.L_x_0) ;  /* 0x0000000108707547 */ /* 0x000fea000b800000 */
[----:B0-2---:R-:W0:Y:S01]  /*2b00*/  LDC.64 R12, c[0x0][0x380] ;  /* 0x0000e000ff0c7b82 */ /* 0x005e220000000a00 */
[----:B------:R-:W-:-:S05]  /*2b10*/  UMOV UR5, URZ ;  /* 0x000000ff00057c82 */ /* 0x000fca0008000000 */
.L_x_34:
[----:B-1-3--:R-:W-:-:S04]  /*2b20*/  VIADD R15, R17, UR4 ;  /* 0x00000004110f7c36 */ /* 0x00afc80008000000 */
        /* <DEDUP_REMOVED lines=22> */
.L_x_33:
[----:B------:R3:W-:Y:S01]  /*2c90*/  STG.E.64 desc[UR10][R14.64], R4 ;  /* 0x000000040e007986 */ /* 0x0007e2000c101b0a */
[----:B------:R-:W-:Y:S01]  /*2ca0*/  UIADD3 UR4, UPT, UPT, UR4, 0x1, URZ ;  /* 0x0000000104047890 */ /* 0x000fe2000fffe0ff */
[----:B------:R-:W-:Y:S11]  /*2cb0*/  BRA.U UP0, `(.L_x_34) ;  /* 0xfffffffd00987547 */ /* 0x000ff6000b83ffff */
.L_x_0:
[----:B------:R-:W4:Y:S02]  /*2cc0*/  LDCU UR4, c[0x0][0x38c] ;  /* 0x00007180ff0477ac */ /* 0x000f240008000800 */
[----:B----4-:R-:W-:Y:S02]  /*2cd0*/  ULOP3.LUT UR8, UR4, 0x7ffffff8, URZ, 0xc0, !UPT ;  /* 0x7ffffff804087892 */ /* 0x010fe4000f8ec0ff */
[----:B------:R-:W-:Y:S02]  /*2ce0*/  ULOP3.LUT UR7, UR4, 0x7, URZ, 0xc0, !UPT ;  /* 0x0000000704077892 */ /* 0x000fe4000f8ec0ff */
[----:B------:R-:W-:Y:S01]  /*2cf0*/  UIADD3 UR6, UPT, UPT, -UR8, URZ, URZ ;  /* 0x000000ff08067290 */ /* 0x000fe2000fffe1ff */
[----:B------:R-:W-:-:S11]  /*2d00*/  UMOV UR4, URZ ;  /* 0x000000ff00047c82 */ /* 0x000fd60008000000 */
.L_x_40:
[----:B------:R-:W-:-:S13]  /*2d10*/  ISETP.NE.AND P0, PT, R2, UR4, PT ;  /* 0x0000000402007c0c */ /* 0x000fda000bf05270 */
[----:B0---45:R-:W-:Y:S05]  /*2d20*/  @!P0 BRA `(.L_x_35) ;  /* 0x0000000800108947 */ /* 0x031fea0003800000 */
[----:B------:R-:W4:Y:S08]  /*2d30*/  LDC R10, c[0x0][0x38c] ;  /* 0x0000e300ff0a7b82 */ /* 0x000f300000000800 */
[----:B0-23--:R-:W0:Y:S01]  /*2d40*/  LDC.64 R4, c[0x0][0x380] ;  /* 0x0000e000ff047b82 */ /* 0x00de220000000a00 */
[----:B----4-:R-:W-:-:S04]  /*2d50*/  IMAD R11, R10, UR4, RZ ;  /* 0x000000040a0b7c24 */ /* 0x010fc8000f8e02ff */
[----:B-1----:R-:W-:-:S04]  /*2d60*/  IMAD.IADD R9, R11, 0x1, R2 ;  /* 0x000000010b097824 */ /* 0x002fc800078e0202 */
[----:B0-----:R-:W-:-:S06]  /*2d70*/  IMAD.WIDE.U32 R8, R9, 0x8, R4 ;  /* 0x0000000809087825 */ /* 0x001fcc00078e0004 */
[----:B------:R-:W5:Y:S01]  /*2d80*/  LDG.E.64 R8, desc[UR10][R8.64] ;  /* 0x0000000a08087981 */ /* 0x000f62000c1e1b00 */
[----:B------:R-:W-:Y:S02]  /*2d90*/  ISETP.GE.U32.AND P0, PT, R10, 0x8, PT ;  /* 0x000000080a00780c */ /* 0x000fe40003f06070 */
[----:B------:R-:W-:-:S11]  /*2da0*/  MOV R0, RZ ;  /* 0x000000ff00007202 */ /* 0x000fd60000000f00 */
[----:B------:R-:W-:Y:S05]  /*2db0*/  @!P0 BRA `(.L_x_36) ;  /* 0x0000000000d08947 */ /* 0x000fea0003800000 */
[----:B------:R-:W0:Y:S01]  /*2dc0*/  LDC.64 R14, c[0x0][0x380] ;  /* 0x0000e000ff0e7b82 */ /* 0x000e220000000a00 */
[----:B------:R-:W-:Y:S01]  /*2dd0*/  IMAD.WIDE.U32 R12, R11, 0x8, R4 ;  /* 0x000000080b0c7825 */ /* 0x000fe200078e0004 */
[----:B------:R-:W-:Y:S02]  /*2de0*/  UMOV UR5, UR6 ;  /* 0x0000000600057c82 */ /* 0x000fe40008000000 */
[----:B------:R-:W-:-:S05]  /*2df0*/  IADD3 R0, P2, PT, R12, 0x20, RZ ;  /* 0x000000200c007810 */ /* 0x000fca0007f5e0ff */
[----:B------:R-:W-:Y:S01]  /*2e00*/  IMAD.X R19, RZ, RZ, R13, P2 ;  /* 0x000000ffff137224 */ /* 0x000fe200010e060d */
[----:B0-----:R-:W-:-:S04]  /*2e10*/  LEA R16, P0, R17, R14, 0x3 ;  /* 0x0000000e11107211 */ /* 0x001fc800078018ff */
[----:B------:R-:W-:Y:S02]  /*2e20*/  IADD3 R16, P1, PT, R16, 0x20, RZ ;  /* 0x0000002010107810 */ /* 0x000fe40007f3e0ff */
[----:B------:R-:W-:-:S05]  /*2e30*/  LEA.HI.X R12, R17, R15, RZ, 0x3, P0 ;  /* 0x0000000f110c7211 */ /* 0x000fca00000f1cff */
[----:B------:R-:W-:-:S07]  /*2e40*/  IMAD.X R13, RZ, RZ, R12, P1 ;  /* 0x000000ffff0d7224 */ /* 0x000fce00008e060c */
.L_x_37:
[----:B------:R-:W-:Y:S01]  /*2e50*/  IMAD.MOV.U32 R12, RZ, RZ, R16 ;  /* 0x000000ffff0c7224 */ /* 0x000fe200078e0010 */
[----:B-1----:R-:W-:Y:S01]  /*2e60*/  MOV R14, R0 ;  /* 0x00000000000e7202 */ /* 0x002fe20000000f00 */
[----:B------:R-:W-:-:S03]  /*2e70*/  IMAD.MOV.U32 R15, RZ, RZ, R19 ;  /* 0x000000ffff0f7224 */ /* 0x000fc600078e0013 */
[----:B------:R-:W2:Y:S04]  /*2e80*/  LDG.E.64 R18, desc[UR10][R12.64+-0x20] ;  /* 0xffffe00a0c127981 */ /* 0x000ea8000c1e1b00 */
[----:B------:R-:W2:Y:S04]  /*2e90*/  LDG.E.64 R20, desc[UR10][R14.64+-0x20] ;  /* 0xffffe00a0e147981 */ /* 0x000ea8000c1e1b00 */
[----:B------:R-:W3:Y:S04]  /*2ea0*/  LDG.E.64 R22, desc[UR10][R14.64+-0x18] ;  /* 0xffffe80a0e167981 */ /* 0x000ee8000c1e1b00 */
[----:B------:R-:W4:Y:S04]  /*2eb0*/  LDG.E.64 R24, desc[UR10][R14.64+-0x10] ;  /* 0xfffff00a0e187981 */ /* 0x000f28000c1e1b00 */
[----:B------:R-:W4:Y:S01]  /*2ec0*/  LDG.E.64 R26, desc[UR10][R14.64+-0x8] ;  /* 0xfffff80a0e1a7981 */ /* 0x000f22000c1e1b00 */
[----:B--2--5:R-:W-:-:S07]  /*2ed0*/  DFMA R18, -R8, R18, R20 ;  /* 0x000000120812722b */ /* 0x024fce0000000114 */
[----:B------:R0:W-:Y:S04]  /*2ee0*/  STG.E.64 desc[UR10][R14.64+-0x20], R18 ;  /* 0xffffe0120e007986 */ /* 0x0001e8000c101b0a */
[----:B------:R-:W3:Y:S02]  /*2ef0*/  LDG.E.64 R20, desc[UR10][R12.64+-0x18] ;  /* 0xffffe80a0c147981 */ /* 0x000ee4000c1e1b00 */
[----:B---3--:R-:W-:-:S07]  /*2f00*/  DFMA R20, -R8, R20, R22 ;  /* 0x000000140814722b */ /* 0x008fce0000000116 */
[----:B------:R1:W-:Y:S04]  /*2f10*/  STG.E.64 desc[UR10][R14.64+-0x18], R20 ;  /* 0xffffe8140e007986 */ /* 0x0003e8000c101b0a */
[----:B------:R-:W4:Y:S02]  /*2f20*/  LDG.E.64 R22, desc[UR10][R12.64+-0x10] ;  /* 0xfffff00a0c167981 */ /* 0x000f24000c1e1b00 */
[----:B----4-:R-:W-:-:S07]  /*2f30*/  DFMA R22, -R8, R22, R24 ;  /* 0x000000160816722b */ /* 0x010fce0000000118 */
[----:B------:R2:W-:Y:S04]  /*2f40*/  STG.E.64 desc[UR10][R14.64+-0x10], R22 ;  /* 0xfffff0160e007986 */ /* 0x0005e8000c101b0a */
[----:B------:R-:W3:Y:S02]  /*2f50*/  LDG.E.64 R24, desc[UR10][R12.64+-0x8] ;  /* 0xfffff80a0c187981 */ /* 0x000ee4000c1e1b00 */
[C---:B---3--:R-:W-:Y:S02]  /*2f60*/  DFMA R24, -R8.reuse, R24, R26 ;  /* 0x000000180818722b */ /* 0x048fe4000000011a */
[----:B------:R-:W3:Y:S05]  /*2f70*/  LDG.E.64 R26, desc[UR10][R14.64] ;  /* 0x0000000a0e1a7981 */ /* 0x000eea000c1e1b00 */
[----:B------:R4:W-:Y:S04]  /*2f80*/  STG.E.64 desc[UR10][R14.64+-0x8], R24 ;  /* 0xfffff8180e007986 */ /* 0x0009e8000c101b0a */
[----:B0-----:R-:W3:Y:S02]  /*2f90*/  LDG.E.64 R18, desc[UR10][R12.64] ;  /* 0x0000000a0c127981 */ /* 0x001ee4000c1e1b00 */
[----:B---3--:R-:W-:-:S02]  /*2fa0*/  DFMA R18, -R8, R18, R26 ;  /* 0x000000120812722b */ /* 0x008fc4000000011a */
[----:B------:R-:W3:Y:S05]  /*2fb0*/  LDG.E.64 R26, desc[UR10][R14.64+0x8] ;  /* 0x0000080a0e1a7981 */ /* 0x000eea000c1e1b00 */
[----:B------:R0:W-:Y:S04]  /*2fc0*/  STG.E.64 desc[UR10][R14.64], R18 ;  /* 0x000000120e007986 */ /* 0x0001e8000c101b0a */
[----:B-1----:R-:W3:Y:S02]  /*2fd0*/  LDG.E.64 R20, desc[UR10][R12.64+0x8] ;  /* 0x0000080a0c147981 */ /* 0x002ee4000c1e1b00 */
[----:B---3--:R-:W-:-:S02]  /*2fe0*/  DFMA R20, -R8, R20, R26 ;  /* 0x000000140814722b */ /* 0x008fc4000000011a */
[----:B------:R-:W3:Y:S05]  /*2ff0*/  LDG.E.64 R26, desc[UR10][R14.64+0x10] ;  /* 0x0000100a0e1a7981 */ /* 0x000eea000c1e1b00 */
[----:B------:R1:W-:Y:S04]  /*3000*/  STG.E.64 desc[UR10][R14.64+0x8], R20 ;  /* 0x000008140e007986 */ /* 0x0003e8000c101b0a */
[----:B--2---:R-:W3:Y:S02]  /*3010*/  LDG.E.64 R22, desc[UR10][R12.64+0x10] ;  /* 0x0000100a0c167981 */ /* 0x004ee4000c1e1b00 */
[----:B---3--:R-:W-:-:S02]  /*3020*/  DFMA R22, -R8, R22, R26 ;  /* 0x000000160816722b */ /* 0x008fc4000000011a */
[----:B------:R-:W2:Y:S05]  /*3030*/  LDG.E.64 R26, desc[UR10][R14.64+0x18] ;  /* 0x0000180a0e1a7981 */ /* 0x000eaa000c1e1b00 */
[----:B------:R1:W-:Y:S04]  /*3040*/  STG.E.64 desc[UR10][R14.64+0x10], R22 ;  /* 0x000010160e007986 */ /* 0x0003e8000c101b0a */
[----:B----4-:R3:W2:Y:S01]  /*3050*/  LDG.E.64 R24, desc[UR10][R12.64+0x18] ;  /* 0x0000180a0c187981 */ /* 0x0106a2000c1e1b00 */
[----:B------:R-:W-:-:S04]  /*3060*/  UIADD3 UR5, UPT, UPT, UR5, 0x8, URZ ;  /* 0x0000000805057890 */ /* 0x000fc8000fffe0ff */
[----:B------:R-:W-:Y:S01]  /*3070*/  UISETP.NE.AND UP0, UPT, UR5, URZ, UPT ;  /* 0x000000ff0500728c */ /* 0x000fe2000bf05270 */
[----:B------:R-:W-:Y:S02]  /*3080*/  IADD3 R16, P0, PT, R12, 0x40, RZ ;  /* 0x000000400c107810 */ /* 0x000fe40007f1e0ff */
[----:B------:R-:W-:-:S03]  /*3090*/  IADD3 R0, P1, PT, R14, 0x40, RZ ;  /* 0x000000400e007810 */ /* 0x000fc60007f3e0ff */
[----:B---3--:R-:W-:Y:S02]  /*30a0*/  IMAD.X R13, RZ, RZ, R13, P0 ;  /* 0x000000ffff0d7224 */ /* 0x008fe400000e060d */
[----:B0-----:R-:W-:Y:S01]  /*30b0*/  IMAD.X R19, RZ, RZ, R15, P1 ;  /* 0x000000ffff137224 */ /* 0x001fe200008e060f */
[----:B--2---:R-:W-:-:S07]  /*30c0*/  DFMA R24, -R8, R24, R26 ;  /* 0x000000180818722b */ /* 0x004fce000000011a */
[----:B------:R1:W-:Y:S01]  /*30d0*/  STG.E.64 desc[UR10][R14.64+0x18], R24 ;  /* 0x000018180e007986 */ /* 0x0003e2000c101b0a */
[----:B------:R-:W-:Y:S05]  /*30e0*/  BRA.U UP0, `(.L_x_37) ;  /* 0xfffffffd00587547 */ /* 0x000fea000b83ffff */
[----:B------:R-:W-:-:S07]  /*30f0*/  MOV R0, UR8 ;  /* 0x0000000800007c02 */ /* 0x000fce0008000f00 */
.L_x_36:
[----:B------:R-:W-:-:S09]  /*3100*/  UISETP.NE.AND UP0, UPT, UR7, URZ, UPT ;  /* 0x000000ff0700728c */ /* 0x000fd2000bf05270 */
[----:B------:R-:W-:Y:S05]  /*3110*/  BRA.U !UP0, `(.L_x_35) ;  /* 0x0000000508147547 */ /* 0x000fea000b800000 */
[----:B------:R-:W-:-:S04]  /*3120*/  UIADD3 UR5, UPT, UPT, UR7, -0x1, URZ ;  /* 0xffffffff07057890 */ /* 0x000fc8000fffe0ff */
[----:B------:R-:W-:-:S09]  /*3130*/  UISETP.GE.U32.AND UP0, UPT, UR5, 0x3, UPT ;  /* 0x000000030500788c */ /* 0x000fd2000bf06070 */
[----:B------:R-:W-:Y:S05]  /*3140*/  BRA.U !UP0, `(.L_x_38) ;  /* 0x0000000108787547 */ /* 0x000fea000b800000 */
[--C-:B------:R-:W-:Y:S01]  /*3150*/  IMAD.IADD R19, R17, 0x1, R0.reuse ;  /* 0x0000000111137824 */ /* 0x100fe200078e0200 */
[----:B------:R-:W0:Y:S01]  /*3160*/  LDC.64 R26, c[0x0][0x380] ;  /* 0x0000e000ff1a7b82 */ /* 0x000e220000000a00 */
[----:B-1----:R-:W-:Y:S02]  /*3170*/  IMAD.IADD R21, R11, 0x1, R0 ;  /* 0x000000010b157824 */ /* 0x002fe400078e0200 */
[----:B------:R-:W-:-:S04]  /*3180*/  IMAD.WIDE.U32 R18, R19, 0x8, R4 ;  /* 0x0000000813127825 */ /* 0x000fc800078e0004 */
[----:B------:R-:W-:Y:S02]  /*3190*/  IMAD.WIDE.U32 R20, R21, 0x8, R4 ;  /* 0x0000000815147825 */ /* 0x000fe400078e0004 */
[----:B------:R-:W2:Y:S04]  /*31a0*/  LDG.E.64 R18, desc[UR10][R18.64] ;  /* 0x0000000a12127981 */ /* 0x000ea8000c1e1b00 */
[----:B------:R-:W2:Y:S01]  /*31b0*/  LDG.E.64 R22, desc[UR10][R20.64] ;  /* 0x0000000a14167981 */ /* 0x000ea2000c1e1b00 */
[-C--:B------:R-:W-:Y:S02]  /*31c0*/  IADD3 R15, P1, PT, R17, R0.reuse, RZ ;  /* 0x00000000110f7210 */ /* 0x080fe40007f3e0ff */
[----:B------:R-:W-:-:S03]  /*31d0*/  IADD3 R13, P0, PT, R11, R0, RZ ;  /* 0x000000000b0d7210 */ /* 0x000fc60007f1e0ff */
[----:B------:R-:W-:Y:S01]  /*31e0*/  IMAD.X R24, RZ, RZ, RZ, P1 ;  /* 0x000000ffff187224 */ /* 0x000fe200008e06ff */
[----:B------:R-:W-:Y:S02]  /*31f0*/  IADD3.X R16, PT, PT, RZ, RZ, RZ, P0, !PT ;  /* 0x000000ffff107210 */ /* 0x000fe400007fe4ff */
[-C--:B0-----:R-:W-:Y:S02]  /*3200*/  LEA R14, P1, R15, R26.reuse, 0x3 ;  /* 0x0000001a0f0e7211 */ /* 0x081fe400078218ff */
[----:B------:R-:W-:Y:S02]  /*3210*/  LEA R12, P2, R13, R26, 0x3 ;  /* 0x0000001a0d0c7211 */ /* 0x000fe400078418ff */
[-C--:B------:R-:W-:Y:S02]  /*3220*/  LEA.HI.X R15, R15, R27.reuse, R24, 0x3, P1 ;  /* 0x0000001b0f0f7211 */ /* 0x080fe400008f1c18 */
[----:B------:R-:W-:Y:S01]  /*3230*/  LEA.HI.X R13, R13, R27, R16, 0x3, P2 ;  /* 0x0000001b0d0d7211 */ /* 0x000fe200010f1c10 */
[----:B--2--5:R-:W-:-:S07]  /*3240*/  DFMA R22, -R8, R18, R22 ;  /* 0x000000120816722b */ /* 0x024fce0000000116 */
[----:B------:R0:W-:Y:S04]  /*3250*/  STG.E.64 desc[UR10][R20.64], R22 ;  /* 0x0000001614007986 */ /* 0x0001e8000c101b0a */
[----:B------:R-:W2:Y:S04]  /*3260*/  LDG.E.64 R18, desc[UR10][R14.64+0x8] ;  /* 0x0000080a0e127981 */ /* 0x000ea8000c1e1b00 */
[----:B------:R-:W2:Y:S04]  /*3270*/  LDG.E.64 R24, desc[UR10][R12.64+0x8] ;  /* 0x0000080a0c187981 */ /* 0x000ea8000c1e1b00 */
[----:B------:R-:W3:Y:S04]  /*3280*/  LDG.E.64 R26, desc[UR10][R12.64+0x10] ;  /* 0x0000100a0c1a7981 */ /* 0x000ee8000c1e1b00 */
[----:B------:R-:W4:Y:S01]  /*3290*/  LDG.E.64 R28, desc[UR10][R12.64+0x18] ;  /* 0x0000180a0c1c7981 */ /* 0x000f22000c1e1b00 */
[----:B--2---:R-:W-:-:S07]  /*32a0*/  DFMA R18, -R8, R18, R24 ;  /* 0x000000120812722b */ /* 0x004fce0000000118 */
[----:B------:R0:W-:Y:S04]  /*32b0*/  STG.E.64 desc[UR10][R12.64+0x8], R18 ;  /* 0x000008120c007986 */ /* 0x0001e8000c101b0a */
[----:B------:R-:W3:Y:S02]  /*32c0*/  LDG.E.64 R24, desc[UR10][R14.64+0x10] ;  /* 0x0000100a0e187981 */ /* 0x000ee4000c1e1b00 */
[----:B---3--:R-:W-:-:S07]  /*32d0*/  DFMA R24, -R8, R24, R26 ;  /* 0x000000180818722b */ /* 0x008fce000000011a */
[----:B------:R0:W-:Y:S04]  /*32e0*/  STG.E.64 desc[UR10][R12.64+0x10], R24 ;  /* 0x000010180c007986 */ /* 0x0001e8000c101b0a */
[----:B------:R-:W4:Y:S01]  /*32f0*/  LDG.E.64 R26, desc[UR10][R14.64+0x18] ;  /* 0x0000180a0e1a7981 */ /* 0x000f22000c1e1b00 */
[----:B------:R-:W-:Y:S01]  /*3300*/  VIADD R0, R0, 0x4 ;  /* 0x0000000400007836 */ /* 0x000fe20000000000 */
[----:B----4-:R-:W-:-:S07]  /*3310*/  DFMA R26, -R8, R26, R28 ;  /* 0x0000001a081a722b */ /* 0x010fce000000011c */
[----:B------:R0:W-:Y:S04]  /*3320*/  STG.E.64 desc[UR10][R12.64+0x18], R26 ;  /* 0x0000181a0c007986 */ /* 0x0001e8000c101b0a */
.L_x_38:
[----:B0-----:R-:W-:-:S13]  /*3330*/  LOP3.LUT P0, R12, R10, 0x3, RZ, 0xc0, !PT ;  /* 0x000000030a0c7812 */ /* 0x001fda000780c0ff */
[----:B------:R-:W-:Y:S05]  /*3340*/  @!P0 BRA `(.L_x_35) ;  /* 0x0000000000888947 */ /* 0x000fea0003800000 */
[----:B------:R-:W-:Y:S02]  /*3350*/  ISETP.NE.AND P1, PT, R12, 0x1, PT ;  /* 0x000000010c00780c */ /* 0x000fe40003f25270 */
[----:B------:R-:W-:-:S11]  /*3360*/  LOP3.LUT P0, RZ, R10, 0x1, RZ, 0xc0, !PT ;  /* 0x000000010aff7812 */ /* 0x000fd6000780c0ff */
[----:B------:R-:W-:Y:S05]  /*3370*/  @!P1 BRA `(.L_x_39) ;  /* 0x0000000000589947 */ /* 0x000fea0003800000 */
[--C-:B------:R-:W-:Y:S01]  /*3380*/  IMAD.IADD R19, R17, 0x1, R0.reuse ;  /* 0x0000000111137824 */ /* 0x100fe200078e0200 */
[----:B-1----:R-:W0:Y:S01]  /*3390*/  LDC.64 R24, c[0x0][0x380] ;  /* 0x0000e000ff187b82 */ /* 0x002e220000000a00 */
[----:B------:R-:W-:Y:S02]  /*33a0*/  IMAD.IADD R21, R11, 0x1, R0 ;  /* 0x000000010b157824 */ /* 0x000fe400078e0200 */
[----:B------:R-:W-:-:S04]  /*33b0*/  IMAD.WIDE.U32 R18, R19, 0x8, R4 ;  /* 0x0000000813127825 */ /* 0x000fc800078e0004 */
[----:B------:R-:W-:Y:S01]  /*33c0*/  IMAD.WIDE.U32 R20, R21, 0x8, R4 ;  /* 0x0000000815147825 */ /* 0x000fe200078e0004 */
[----:B------:R-:W2:Y:S04]  /*33d0*/  LDG.E.64 R12, desc[UR10][R18.64] ;  /* 0x0000000a120c7981 */ /* 0x000ea8000c1e1b00 */
[----:B------:R-:W2:Y:S01]  /*33e0*/  LDG.E.64 R14, desc[UR10][R20.64] ;  /* 0x0000000a140e7981 */ /* 0x000ea2000c1e1b00 */
[-C--:B------:R-:W-:Y:S02]  /*33f0*/  IADD3 R10, P1, PT, R17, R0.reuse, RZ ;  /* 0x00000000110a7210 */ /* 0x080fe40007f3e0ff */
[----:B------:R-:W-:Y:S02]  /*3400*/  IADD3 R26, P2, PT, R11, R0, RZ ;  /* 0x000000000b1a7210 */ /* 0x000fe40007f5e0ff */
[----:B------:R-:W-:-:S03]  /*3410*/  IADD3.X R16, PT, PT, RZ, RZ, RZ, P1, !PT ;  /* 0x000000ffff107210 */ /* 0x000fc60000ffe4ff */
[----:B------:R-:W-:Y:S01]  /*3420*/  IMAD.X R27, RZ, RZ, RZ, P2 ;  /* 0x000000ffff1b7224 */ /* 0x000fe200010e06ff */
[-C--:B0-----:R-:W-:Y:S02]  /*3430*/  LEA R22, P1, R10, R24.reuse, 0x3 ;  /* 0x000000180a167211 */ /* 0x081fe400078218ff */
[----:B------:R-:W-:Y:S02]  /*3440*/  LEA R24, P2, R26, R24, 0x3 ;  /* 0x000000181a187211 */ /* 0x000fe400078418ff */
[-C--:B------:R-:W-:Y:S02]  /*3450*/  LEA.HI.X R23, R10, R25.reuse, R16, 0x3, P1 ;  /* 0x000000190a177211 */ /* 0x080fe400008f1c10 */
[----:B------:R-:W-:Y:S01]  /*3460*/  LEA.HI.X R25, R26, R25, R27, 0x3, P2 ;  /* 0x000000191a197211 */ /* 0x000fe200010f1c1b */
[----:B--2--5:R-:W-:-:S07]  /*3470*/  DFMA R12, -R8, R12, R14 ;  /* 0x0000000c080c722b */ /* 0x024fce000000010e */
[----:B------:R0:W-:Y:S04]  /*3480*/  STG.E.64 desc[UR10][R20.64], R12 ;  /* 0x0000000c14007986 */ /* 0x0001e8000c101b0a */
[----:B------:R-:W2:Y:S04]  /*3490*/  LDG.E.64 R14, desc[UR10][R22.64+0x8] ;  /* 0x0000080a160e7981 */ /* 0x000ea8000c1e1b00 */
[----:B------:R-:W2:Y:S01]  /*34a0*/  LDG.E.64 R18, desc[UR10][R24.64+0x8] ;  /* 0x0000080a18127981 */ /* 0x000ea2000c1e1b00 */
[----:B------:R-:W-:Y:S01]  /*34b0*/  VIADD R0, R0, 0x2 ;  /* 0x0000000200007836 */ /* 0x000fe20000000000 */
[----:B--2---:R-:W-:-:S07]  /*34c0*/  DFMA R14, -R8, R14, R18 ;  /* 0x0000000e080e722b */ /* 0x004fce0000000112 */
[----:B------:R0:W-:Y:S04]  /*34d0*/  STG.E.64 desc[UR10][R24.64+0x8], R14 ;  /* 0x0000080e18007986 */ /* 0x0001e8000c101b0a */
.L_x_39:
[----:B------:R-:W-:Y:S05]  /*34e0*/  @!P0 BRA `(.L_x_35) ;  /* 0x0000000000208947 */ /* 0x000fea0003800000 */
[----:B0-----:R-:W-:Y:S01]  /*34f0*/  IMAD.IADD R13, R17, 0x1, R0 ;  /* 0x00000001110d7824 */ /* 0x001fe200078e0200 */
[----:B-1----:R-:W-:-:S03]  /*3500*/  IADD3 R15, PT, PT, R11, R0, RZ ;  /* 0x000000000b0f7210 */ /* 0x002fc60007ffe0ff */
[----:B------:R-:W-:-:S04]  /*3510*/  IMAD.WIDE.U32 R10, R13, 0x8, R4 ;  /* 0x000000080d0a7825 */ /* 0x000fc800078e0004 */
[----:B------:R-:W-:Y:S02]  /*3520*/  IMAD.WIDE.U32 R4, R15, 0x8, R4 ;  /* 0x000000080f047825 */ /* 0x000fe400078e0004 */
[----:B------:R-:W2:Y:S04]  /*3530*/  LDG.E.64 R10, desc[UR10][R10.64] ;  /* 0x0000000a0a0a7981 */ /* 0x000ea8000c1e1b00 */
[----:B------:R-:W2:Y:S02]  /*3540*/  LDG.E.64 R12, desc[UR10][R4.64] ;  /* 0x0000000a040c7981 */ /* 0x000ea4000c1e1b00 */
[----:B--2--5:R-:W-:-:S07]  /*3550*/  DFMA R12, -R8, R10, R12 ;  /* 0x0000000a080c722b */ /* 0x024fce000000010c */
[----:B------:R4:W-:Y:S04]  /*3560*/  STG.E.64 desc[UR10][R4.64], R12 ;  /* 0x0000000c04007986 */ /* 0x0009e8000c101b0a */
.L_x_35:
[----:B------:R-:W1:Y:S01]  /*3570*/  LDCU UR5, c[0x0][0x388] ;  /* 0x00007100ff0577ac */ /* 0x000e620008000800 */
[----:B------:R-:W-:-:S04]  /*3580*/  UIADD3 UR4, UPT, UPT, UR4, 0x1, URZ ;  /* 0x0000000104047890 */ /* 0x000fc8000fffe0ff */
[----:B-1----:R-:W-:-:S09]  /*3590*/  UISETP.NE.AND UP0, UPT, UR4, UR5, UPT ;  /* 0x000000050400728c */ /* 0x002fd2000bf05270 */
[----:B------:R-:W-:Y:S05]  /*35a0*/  BRA.U UP0, `(.L_x_40) ;  /* 0xfffffff500d87547 */ /* 0x000fea000b83ffff */
[----:B------:R-:W-:Y:S01]  /*35b0*/  MOV R0, 0x0 ;  /* 0x0000000000007802 */ /* 0x000fe20000000f00 */
[----:B------:R1:W-:Y:S01]  /*35c0*/  STL.64 [R1], R2 ;  /* 0x0000000201007387 */ /* 0x0003e20000100a00 */
[----:B------:R-:W0:Y:S02]  /*35d0*/  LDCU.64 UR4, c[0x4][0x8] ;  /* 0x01000100ff0477ac */ /* 0x000e240008000a00 */
[----:B-----5:R1:W1:Y:S01]  /*35e0*/  LDC.64 R8, c[0x4][R0] ;  /* 0x0100000000087b82 */ /* 0x0202620000000a00 */
[----:B0-234-:R-:W-:Y:S02]  /*35f0*/  IMAD.U32 R4, RZ, RZ, UR4 ;  /* 0x00000004ff047e24 */ /* 0x01dfe4000f8e00ff */
[----:B------:R-:W-:-:S07]  /*3600*/  IMAD.U32 R5, RZ, RZ, UR5 ;  /* 0x00000005ff057e24 */ /* 0x000fce000f8e00ff */
[----:B------:R-:W-:-:S07]  /*3610*/  LEPC R20, `(.L_x_41) ;  /* 0x000000001014794e */ /* 0x000fce0000000000 */
[----:B-1----:R-:W-:Y:S05]  /*3620*/  CALL.ABS.NOINC R8 ;  /* 0x0000000008007343 */ /* 0x002fea0003c00000 */
.L_x_41:
[----:B------:R-:W-:Y:S05]  /*3630*/  WARPSYNC.ALL ;  /* 0x0000000000007948 */ /* 0x000fea0003800000 */
[----:B------:R-:W-:Y:S06]  /*3640*/  BAR.SYNC.DEFER_BLOCKING 0x0 ;  /* 0x0000000000007b1d */ /* 0x000fec0000010000 */
[----:B------:R-:W-:Y:S05]  /*3650*/  EXIT ;  /* 0x000000000000794d */ /* 0x000fea0003800000 */
        .weak           $__internal_0_$__cuda_sm20_div_rn_f64_full
        .type           $__internal_0_$__cuda_sm20_div_rn_f64_full,@function
        .size           $__internal_0_$__cuda_sm20_div_rn_f64_full,(.L_x_48 - $__internal_0_$__cuda_sm20_div_rn_f64_full)
$__internal_0_$__cuda_sm20_div_rn_f64_full:
[C---:B------:R-:W-:Y:S01]  /*3660*/  FSETP.GEU.AND P0, PT, |R9|.reuse, 1.469367938527859385e-39, PT ;  /* 0x001000000900780b */ /* 0x040fe20003f0e200 */
[----:B------:R-:W-:Y:S01]  /*3670*/  IMAD.MOV.U32 R0, RZ, RZ, 0x1ca00000 ;  /* 0x1ca00000ff007424 */ /* 0x000fe200078e00ff */
[C---:B------:R-:W-:Y:S02]  /*3680*/  LOP3.LUT R4, R9.reuse, 0x800fffff, RZ, 0xc0, !PT ;  /* 0x800fffff09047812 */ /* 0x040fe400078ec0ff */
[----:B------:R-:W-:Y:S02]  /*3690*/  MOV R22, 0x1 ;  /* 0x0000000100167802 */ /* 0x000fe40000000f00 */
[----:B------:R-:W-:Y:S01]  /*36a0*/  LOP3.LUT R5, R4, 0x3ff00000, RZ, 0xfc, !PT ;  /* 0x3ff0000004057812 */ /* 0x000fe200078efcff */
[----:B------:R-:W-:Y:S01]  /*36b0*/  IMAD.MOV.U32 R4, RZ, RZ, R8 ;  /* 0x000000ffff047224 */ /* 0x000fe200078e0008 */
[----:B------:R-:W-:Y:S02]  /*36c0*/  LOP3.LUT R29, R9, 0x7ff00000, RZ, 0xc0, !PT ;  /* 0x7ff00000091d7812 */ /* 0x000fe400078ec0ff */
[----:B------:R-:W-:-:S03]  /*36d0*/  LOP3.LUT R16, R19, 0x7ff00000, RZ, 0xc0, !PT ;  /* 0x7ff0000013107812 */ /* 0x000fc600078ec0ff */
[----:B------:R-:W-:Y:S01]  /*36e0*/  @!P0 DMUL R4, R8, 8.98846567431157953865e+307 ;  /* 0x7fe0000008048828 */ /* 0x000fe20000000000 */
[----:B------:R-:W-:Y:S01]  /*36f0*/  ISETP.GE.U32.AND P1, PT, R16, R29, PT ;  /* 0x0000001d1000720c */ /* 0x000fe20003f26070 */
[----:B------:R-:W-:-:S03]  /*3700*/  IMAD.MOV.U32 R30, RZ, RZ, R16 ;  /* 0x000000ffff1e7224 */ /* 0x000fc600078e0010 */
[----:B------:R-:W-:Y:S01]  /*3710*/  SEL R25, R0, 0x63400000, !P1 ;  /* 0x6340000000197807 */ /* 0x000fe20004800000 */
[----:B------:R-:W0:Y:S01]  /*3720*/  MUFU.RCP64H R23, R5 ;  /* 0x0000000500177308 */ /* 0x000e220000001800 */
[----:B------:R-:W-:Y:S01]  /*3730*/  FSETP.GEU.AND P1, PT, |R19|, 1.469367938527859385e-39, PT ;  /* 0x001000001300780b */ /* 0x000fe20003f2e200 */
[----:B0-----:R-:W-:-:S08]  /*3740*/  DFMA R20, R22, -R4, 1 ;  /* 0x3ff000001614742b */ /* 0x001fd00000000804 */
[----:B------:R-:W-:-:S08]  /*3750*/  DFMA R20, R20, R20, R20 ;  /* 0x000000141414722b */ /* 0x000fd00000000014 */
[----:B------:R-:W-:-:S08]  /*3760*/  DFMA R22, R22, R20, R22 ;  /* 0x000000141616722b */ /* 0x000fd00000000016 */
[----:B------:R-:W-:-:S08]  /*3770*/  DFMA R20, R22, -R4, 1 ;  /* 0x3ff000001614742b */ /* 0x000fd00000000804 */
[----:B------:R-:W-:Y:S01]  /*3780*/  DFMA R22, R22, R20, R22 ;  /* 0x000000141616722b */ /* 0x000fe20000000016 */
[----:B------:R-:W-:Y:S01]  /*3790*/  LOP3.LUT R21, R25, 0x800fffff, R19, 0xf8, !PT ;  /* 0x800fffff19157812 */ /* 0x000fe200078ef813 */
[----:B------:R-:W-:Y:S01]  /*37a0*/  IMAD.MOV.U32 R20, RZ, RZ, R18 ;  /* 0x000000ffff147224 */ /* 0x000fe200078e0012 */
[----:B------:R-:W-:Y:S08]  /*37b0*/  @P1 BRA `(.L_x_42) ;  /* 0x0000000000201947 */ /* 0x000ff00003800000 */
[----:B------:R-:W-:Y:S02]  /*37c0*/  LOP3.LUT R25, R9, 0x7ff00000, RZ, 0xc0, !PT ;  /* 0x7ff0000009197812 */ /* 0x000fe400078ec0ff */
[----:B------:R-:W-:Y:S02]  /*37d0*/  MOV R24, RZ ;  /* 0x000000ff00187202 */ /* 0x000fe40000000f00 */
[----:B------:R-:W-:-:S04]  /*37e0*/  ISETP.GE.U32.AND P1, PT, R16, R25, PT ;  /* 0x000000191000720c */ /* 0x000fc80003f26070 */
[----:B------:R-:W-:-:S04]  /*37f0*/  SEL R25, R0, 0x63400000, !P1 ;  /* 0x6340000000197807 */ /* 0x000fc80004800000 */
[----:B------:R-:W-:-:S04]  /*3800*/  LOP3.LUT R25, R25, 0x80000000, R19, 0xf8, !PT ;  /* 0x8000000019197812 */ /* 0x000fc800078ef813 */
[----:B------:R-:W-:-:S06]  /*3810*/  LOP3.LUT R25, R25, 0x100000, RZ, 0xfc, !PT ;  /* 0x0010000019197812 */ /* 0x000fcc00078efcff */
[----:B------:R-:W-:-:S10]  /*3820*/  DFMA R20, R20, 2, -R24 ;  /* 0x400000001414782b */ /* 0x000fd40000000818 */
[----:B------:R-:W-:-:S07]  /*3830*/  LOP3.LUT R30, R21, 0x7ff00000, RZ, 0xc0, !PT ;  /* 0x7ff00000151e7812 */ /* 0x000fce00078ec0ff */
.L_x_42:
[----:B------:R-:W-:Y:S01]  /*3840*/  DMUL R24, R22, R20 ;  /* 0x0000001416187228 */ /* 0x000fe20000000000 */
[----:B------:R-:W-:-:S07]  /*3850*/  @!P0 LOP3.LUT R29, R5, 0x7ff00000, RZ, 0xc0, !PT ;  /* 0x7ff00000051d8812 */ /* 0x000fce00078ec0ff */
[----:B------:R-:W-:-:S08]  /*3860*/  DFMA R26, R24, -R4, R20 ;  /* 0x80000004181a722b */ /* 0x000fd00000000014 */
[----:B------:R-:W-:Y:S01]  /*3870*/  DFMA R26, R22, R26, R24 ;  /* 0x0000001a161a722b */ /* 0x000fe20000000018 */
[----:B------:R-:W-:-:S05]  /*3880*/  VIADD R22, R30, 0xffffffff ;  /* 0xffffffff1e167836 */ /* 0x000fca0000000000 */
[----:B------:R-:W-:Y:S01]  /*3890*/  ISETP.GT.U32.AND P0, PT, R22, 0x7feffffe, PT ;  /* 0x7feffffe1600780c */ /* 0x000fe20003f04070 */
[----:B------:R-:W-:-:S05]  /*38a0*/  VIADD R22, R29, 0xffffffff ;  /* 0xffffffff1d167836 */ /* 0x000fca0000000000 */
[----:B------:R-:W-:-:S13]  /*38b0*/  ISETP.GT.U32.OR P0, PT, R22, 0x7feffffe, P0 ;  /* 0x7feffffe1600780c */ /* 0x000fda0000704470 */
[----:B------:R-:W-:Y:S05]  /*38c0*/  @P0 BRA `(.L_x_43) ;  /* 0x00000000006c0947 */ /* 0x000fea0003800000 */
[----:B------:R-:W-:-:S04]  /*38d0*/  LOP3.LUT R19, R9, 0x7ff00000, RZ, 0xc0, !PT ;  /* 0x7ff0000009137812 */ /* 0x000fc800078ec0ff */
[CC--:B------:R-:W-:Y:S02]  /*38e0*/  VIADDMNMX R18, R16.reuse, -R19.reuse, 0xb9600000, !PT ;  /* 0xb960000010127446 */ /* 0x0c0fe40007800913 */
[----:B------:R-:W-:Y:S02]  /*38f0*/  ISETP.GE.U32.AND P0, PT, R16, R19, PT ;  /* 0x000000131000720c */ /* 0x000fe40003f06070 */
[----:B------:R-:W-:Y:S02]  /*3900*/  VIMNMX R18, PT, PT, R18, 0x46a00000, PT ;  /* 0x46a0000012127848 */ /* 0x000fe40003fe0100 */
[----:B------:R-:W-:-:S05]  /*3910*/  SEL R19, R0, 0x63400000, !P0 ;  /* 0x6340000000137807 */ /* 0x000fca0004000000 */
[----:B------:R-:W-:Y:S02]  /*3920*/  IMAD.IADD R0, R18, 0x1, -R19 ;  /* 0x0000000112007824 */ /* 0x000fe400078e0a13 */
[----:B------:R-:W-:-:S03]  /*3930*/  IMAD.MOV.U32 R18, RZ, RZ, RZ ;  /* 0x000000ffff127224 */ /* 0x000fc600078e00ff */
[----:B------:R-:W-:-:S06]  /*3940*/  IADD3 R19, PT, PT, R0, 0x7fe00000, RZ ;  /* 0x7fe0000000137810 */ /* 0x000fcc0007ffe0ff */
[----:B------:R-:W-:-:S10]  /*3950*/  DMUL R22, R26, R18 ;  /* 0x000000121a167228 */ /* 0x000fd40000000000 */
[----:B------:R-:W-:-:S13]  /*3960*/  FSETP.GTU.AND P0, PT, |R23|, 1.469367938527859385e-39, PT ;  /* 0x001000001700780b */ /* 0x000fda0003f0c200 */
[----:B------:R-:W-:Y:S05]  /*3970*/  @P0 BRA `(.L_x_44) ;  /* 0x0000000000940947 */ /* 0x000fea0003800000 */
[----:B------:R-:W-:Y:S01]  /*3980*/  DFMA R4, R26, -R4, R20 ;  /* 0x800000041a04722b */ /* 0x000fe20000000014 */
[----:B------:R-:W-:-:S09]  /*3990*/  IMAD.MOV.U32 R18, RZ, RZ, RZ ;  /* 0x000000ffff127224 */ /* 0x000fd200078e00ff */
[C---:B------:R-:W-:Y:S02]  /*39a0*/  FSETP.NEU.AND P0, PT, R5.reuse, RZ, PT ;  /* 0x000000ff0500720b */ /* 0x040fe40003f0d000 */
[----:B------:R-:W-:-:S04]  /*39b0*/  LOP3.LUT R9, R5, 0x80000000, R9, 0x48, !PT ;  /* 0x8000000005097812 */ /* 0x000fc800078e4809 */
[----:B------:R-:W-:-:S07]  /*39c0*/  LOP3.LUT R19, R9, R19, RZ, 0xfc, !PT ;  /* 0x0000001309137212 */ /* 0x000fce00078efcff */
[----:B------:R-:W-:Y:S05]  /*39d0*/  @!P0 BRA `(.L_x_44) ;  /* 0x00000000007c8947 */ /* 0x000fea0003800000 */
[----:B------:R-:W-:Y:S01]  /*39e0*/  IMAD.MOV R5, RZ, RZ, -R0 ;  /* 0x000000ffff057224 */ /* 0x000fe200078e0a00 */
[----:B------:R-:W-:Y:S01]  /*39f0*/  MOV R4, RZ ;  /* 0x000000ff00047202 */ /* 0x000fe20000000f00 */
[----:B------:R-:W-:-:S05]  /*3a00*/  DMUL.RP R18, R26, R18 ;  /* 0x000000121a127228 */ /* 0x000fca0000008000 */
[----:B------:R-:W-:-:S05]  /*3a10*/  DFMA R4, R22, -R4, R26 ;  /* 0x800000041604722b */ /* 0x000fca000000001a */
[----:B------:R-:W-:Y:S02]  /*3a20*/  LOP3.LUT R9, R19, R9, RZ, 0x3c, !PT ;  /* 0x0000000913097212 */ /* 0x000fe400078e3cff */
[----:B------:R-:W-:-:S04]  /*3a30*/  IADD3 R4, PT, PT, -R0, -0x43300000, RZ ;  /* 0xbcd0000000047810 */ /* 0x000fc80007ffe1ff */
[----:B------:R-:W-:-:S04]  /*3a40*/  FSETP.NEU.AND P0, PT, |R5|, R4, PT ;  /* 0x000000040500720b */ /* 0x000fc80003f0d200 */
[----:B------:R-:W-:Y:S02]  /*3a50*/  FSEL R22, R18, R22, !P0 ;  /* 0x0000001612167208 */ /* 0x000fe40004000000 */
[----:B------:R-:W-:Y:S01]  /*3a60*/  FSEL R23, R9, R23, !P0 ;  /* 0x0000001709177208 */ /* 0x000fe20004000000 */
[----:B------:R-:W-:Y:S06]  /*3a70*/  BRA `(.L_x_44) ;  /* 0x0000000000547947 */ /* 0x000fec0003800000 */
.L_x_43:
[----:B------:R-:W-:-:S14]  /*3a80*/  DSETP.NAN.AND P0, PT, R18, R18, PT ;  /* 0x000000121200722a */ /* 0x000fdc0003f08000 */
[----:B------:R-:W-:Y:S05]  /*3a90*/  @P0 BRA `(.L_x_45) ;  /* 0x0000000000440947 */ /* 0x000fea0003800000 */
[----:B------:R-:W-:-:S14]  /*3aa0*/  DSETP.NAN.AND P0, PT, R8, R8, PT ;  /* 0x000000080800722a */ /* 0x000fdc0003f08000 */
[----:B------:R-:W-:Y:S05]  /*3ab0*/  @P0 BRA `(.L_x_46) ;  /* 0x0000000000300947 */ /* 0x000fea0003800000 */
[----:B------:R-:W-:Y:S01]  /*3ac0*/  ISETP.NE.AND P0, PT, R30, R29, PT ;  /* 0x0000001d1e00720c */ /* 0x000fe20003f05270 */
[----:B------:R-:W-:Y:S02]  /*3ad0*/  IMAD.MOV.U32 R22, RZ, RZ, 0x0 ;  /* 0x00000000ff167424 */ /* 0x000fe400078e00ff */
[----:B------:R-:W-:-:S10]  /*3ae0*/  IMAD.MOV.U32 R23, RZ, RZ, -0x80000 ;  /* 0xfff80000ff177424 */ /* 0x000fd400078e00ff */
[----:B------:R-:W-:Y:S05]  /*3af0*/  @!P0 BRA `(.L_x_44) ;  /* 0x0000000000348947 */ /* 0x000fea0003800000 */
[----:B------:R-:W-:Y:S02]  /*3b00*/  ISETP.NE.AND P0, PT, R30, 0x7ff00000, PT ;  /* 0x7ff000001e00780c */ /* 0x000fe40003f05270 */
[----:B------:R-:W-:Y:S02]  /*3b10*/  LOP3.LUT R23, R19, 0x80000000, R9, 0x48, !PT ;  /* 0x8000000013177812 */ /* 0x000fe400078e4809 */
[----:B------:R-:W-:-:S13]  /*3b20*/  ISETP.EQ.OR P0, PT, R29, RZ, !P0 ;  /* 0x000000ff1d00720c */ /* 0x000fda0004702670 */
[----:B------:R-:W-:Y:S01]  /*3b30*/  @P0 LOP3.LUT R0, R23, 0x7ff00000, RZ, 0xfc, !PT ;  /* 0x7ff0000017000812 */ /* 0x000fe200078efcff */
[----:B------:R-:W-:Y:S01]  /*3b40*/  @!P0 IMAD.MOV.U32 R22, RZ, RZ, RZ ;  /* 0x000000ffff168224 */ /* 0x000fe200078e00ff */
[----:B------:R-:W-:-:S03]  /*3b50*/  @P0 MOV R22, RZ ;  /* 0x000000ff00160202 */ /* 0x000fc60000000f00 */
[----:B------:R-:W-:Y:S01]  /*3b60*/  @P0 IMAD.MOV.U32 R23, RZ, RZ, R0 ;  /* 0x000000ffff170224 */ /* 0x000fe200078e0000 */
[----:B------:R-:W-:Y:S06]  /*3b70*/  BRA `(.L_x_44) ;  /* 0x0000000000147947 */ /* 0x000fec0003800000 */
.L_x_46:
[----:B------:R-:W-:Y:S01]  /*3b80*/  LOP3.LUT R23, R9, 0x80000, RZ, 0xfc, !PT ;  /* 0x0008000009177812 */ /* 0x000fe200078efcff */
[----:B------:R-:W-:Y:S01]  /*3b90*/  IMAD.MOV.U32 R22, RZ, RZ, R8 ;  /* 0x000000ffff167224 */ /* 0x000fe200078e0008 */
[----:B------:R-:W-:Y:S06]  /*3ba0*/  BRA `(.L_x_44) ;  /* 0x0000000000087947 */ /* 0x000fec0003800000 */
.L_x_45:
[----:B------:R-:W-:Y:S01]  /*3bb0*/  LOP3.LUT R23, R19, 0x80000, RZ, 0xfc, !PT ;  /* 0x0008000013177812 */ /* 0x000fe200078efcff */
[----:B------:R-:W-:-:S07]  /*3bc0*/  IMAD.MOV.U32 R22, RZ, RZ, R18 ;  /* 0x000000ffff167224 */ /* 0x000fce00078e0012 */
.L_x_44:
[----:B------:R-:W-:Y:S01]  /*3bd0*/  IMAD.MOV.U32 R29, RZ, RZ, 0x0 ;  /* 0x00000000ff1d7424 */ /* 0x000fe200078e00ff */
[----:B------:R-:W-:Y:S01]  /*3be0*/  MOV R4, R22 ;  /* 0x0000001600047202 */ /* 0x000fe20000000f00 */
[----:B------:R-:W-:Y:S02]  /*3bf0*/  IMAD.MOV.U32 R5, RZ, RZ, R23 ;  /* 0x000000ffff057224 */ /* 0x000fe400078e0017 */
[----:B------:R-:W-:Y:S05]  /*3c00*/  RET.REL.NODEC R28 `(_Z15rowReduceKernelPdii) ;  /* 0xffffffc01cfc7950 */ /* 0x000fea0003c3ffff */
.L_x_47:
[----:B------:R-:W-:-:S00]  /*3c10*/  BRA `(.L_x_47) ;  /* 0xfffffffc00fc7947 */ /* 0x000fc0000383ffff */
[----:B------:R-:W-:-:S00]  /*3c20*/  NOP ;  /* 0x0000000000007918 */ /* 0x000fc00000000000 */
        /* <DEDUP_REMOVED lines=13> */
.L_x_48:


//--------------------- .nv.global.init           --------------------------
	.section	.nv.global.init,"aw",@progbits
.nv.global.init:
	.type		$str,@object
	.size		$str,(.L_0 - $str)
$str:
        /*0000*/ 	.byte	0x69, 0x3d, 0x25, 0x64, 0x20, 0x6a, 0x3d, 0x25, 0x64, 0x0a, 0x00
.L_0:


//--------------------- .nv.shared.reserved.0     --------------------------
	.section	.nv.shared.reserved.0,"aw",@nobits
	.weak		__nv_reservedSMEM_offset_0_alias
	.size		__nv_reservedSMEM_offset_0_alias, 0, 64
	.other		__nv_reservedSMEM_offset_0_alias,@"STO_CUDA_RESERVED_SHARED STV_DEFAULT"
__nv_reservedSMEM_offset_0_alias:
	.zero		0
	.zero		64


//--------------------- .nv.constant0._Z15rowReduceKernelPdii --------------------------
	.section	.nv.constant0._Z15rowReduceKernelPdii,"a",@progbits
	.sectionflags	@""
	.align	4
.nv.constant0._Z15rowReduceKernelPdii:
	.zero		912


//--------------------- SYMBOLS --------------------------

	.type		.nv.reservedSmem.offset0,@object
	.size		.nv.reservedSmem.offset0,0x4
	.type		vprintf,@function
